	.target	sm_90a

	.elftype	@"ET_EXEC"


//--------------------- .note.nv.tkinfo           --------------------------
	.section	.note.nv.tkinfo,"",@"SHT_NOTE"
	.sectionflags	@"SHF_NOTE_NV_TKINFO"
	.tkinfo
        /*0018*/ 	.word	0x00000002
        /*0030*/ 	.string	""
        /*0030*/ 	.string	"ptxas"
        /*0030*/ 	.string	"Cuda compilation tools, release 13.0, V13.0.88"
        /*0030*/ 	.string	"Build cuda_13.0.r13.0/compiler.36424714_0"
        /*0030*/ 	.string	"-arch sm_90a -m 64 "



//--------------------- .note.nv.cuinfo           --------------------------
	.section	.note.nv.cuinfo,"",@"SHT_NOTE"
	.sectionflags	@"SHF_NOTE_NV_CUINFO"
        /*0018*/ 	.short	0x0002
        /*001a*/ 	.short	0x005a
        /*001c*/ 	.short	0x0082
	.zero		2


//--------------------- .nv.info                  --------------------------
	.section	.nv.info,"",@"SHT_CUDA_INFO"
	.align	4


	//----- nvinfo : EIATTR_REGCOUNT
	.align		4
        /*0000*/ 	.byte	0x04, 0x2f
        /*0002*/ 	.short	(.L_15 - .L_14)
	.align		4
.L_14:
        /*0004*/ 	.word	index@(_ZN7cutlass13device_kernelINS_4gemm6kernel13GemmUniversalIN4cute5tupleIJiiiiEEENS1_10collective13CollectiveMmaINS1_34MainloopSm90TmaGmmaWarpSpecializedILi4ENS5_IJNS4_1CILi1EEESB_SB_EEENS1_32KernelTmaWarpSpecializedPingpongEEENS5_IJNSA_ILi64EEENSA_ILi128EEESG_EEENS_6half_tENS5_IJlSB_lEEESI_SJ_NS4_8TiledMMAINS4_8MMA_AtomIJNS4_4SM904GMMA26MMA_64x128x16_F32F16F16_SSILNSN_5MajorE0ELSP_0ELNSN_7ScaleInE1ELSQ_1EEEEEENS4_6LayoutISC_NS5_IJNSA_ILi0EEESU_SU_EEEEENS5_IJNS4_10UnderscoreESX_SX_EEEEENS4_13SM90_TMA_LOADENS4_14ComposedLayoutINS4_7SwizzleILi3ELi4ELi3EEENS4_18smem_ptr_flag_bitsILi16EEENST_INS5_IJNSA_ILi8EEESF_EEENS5_IJSF_SB_EEEEEEEvNS4_8identityES10_S1A_vS1B_EENS_8epilogue10collective6detail29Sm90TmaWarpSpecializedAdapterINS1E_15DefaultEpilogueISI_SJ_SJ_NS1D_6thread17LinearCombinationISI_Li1EffLNS1I_9ScaleType4KindE0ELNS_15FloatRoundStyleE2ESI_EENS1_15EpilogueDefaultEEEEEvvEEEEvNT_6ParamsE)
        /*0008*/ 	.word	0x000000a8


	//----- nvinfo : EIATTR_FRAME_SIZE
	.align		4
.L_15:
        /*000c*/ 	.byte	0x04, 0x11
        /*000e*/ 	.short	(.L_17 - .L_16)
	.align		4
.L_16:
        /*0010*/ 	.word	index@(_ZN7cutlass13device_kernelINS_4gemm6kernel13GemmUniversalIN4cute5tupleIJiiiiEEENS1_10collective13CollectiveMmaINS1_34MainloopSm90TmaGmmaWarpSpecializedILi4ENS5_IJNS4_1CILi1EEESB_SB_EEENS1_32KernelTmaWarpSpecializedPingpongEEENS5_IJNSA_ILi64EEENSA_ILi128EEESG_EEENS_6half_tENS5_IJlSB_lEEESI_SJ_NS4_8TiledMMAINS4_8MMA_AtomIJNS4_4SM904GMMA26MMA_64x128x16_F32F16F16_SSILNSN_5MajorE0ELSP_0ELNSN_7ScaleInE1ELSQ_1EEEEEENS4_6LayoutISC_NS5_IJNSA_ILi0EEESU_SU_EEEEENS5_IJNS4_10UnderscoreESX_SX_EEEEENS4_13SM90_TMA_LOADENS4_14ComposedLayoutINS4_7SwizzleILi3ELi4ELi3EEENS4_18smem_ptr_flag_bitsILi16EEENST_INS5_IJNSA_ILi8EEESF_EEENS5_IJSF_SB_EEEEEEEvNS4_8identityES10_S1A_vS1B_EENS_8epilogue10collective6detail29Sm90TmaWarpSpecializedAdapterINS1E_15DefaultEpilogueISI_SJ_SJ_NS1D_6thread17LinearCombinationISI_Li1EffLNS1I_9ScaleType4KindE0ELNS_15FloatRoundStyleE2ESI_EENS1_15EpilogueDefaultEEEEEvvEEEEvNT_6ParamsE)
        /*0014*/ 	.word	0x00000000


	//----- nvinfo : EIATTR_MIN_STACK_SIZE
	.align		4
.L_17:
        /*0018*/ 	.byte	0x04, 0x12
        /*001a*/ 	.short	(.L_19 - .L_18)
	.align		4
.L_18:
        /*001c*/ 	.word	index@(_ZN7cutlass13device_kernelINS_4gemm6kernel13GemmUniversalIN4cute5tupleIJiiiiEEENS1_10collective13CollectiveMmaINS1_34MainloopSm90TmaGmmaWarpSpecializedILi4ENS5_IJNS4_1CILi1EEESB_SB_EEENS1_32KernelTmaWarpSpecializedPingpongEEENS5_IJNSA_ILi64EEENSA_ILi128EEESG_EEENS_6half_tENS5_IJlSB_lEEESI_SJ_NS4_8TiledMMAINS4_8MMA_AtomIJNS4_4SM904GMMA26MMA_64x128x16_F32F16F16_SSILNSN_5MajorE0ELSP_0ELNSN_7ScaleInE1ELSQ_1EEEEEENS4_6LayoutISC_NS5_IJNSA_ILi0EEESU_SU_EEEEENS5_IJNS4_10UnderscoreESX_SX_EEEEENS4_13SM90_TMA_LOADENS4_14ComposedLayoutINS4_7SwizzleILi3ELi4ELi3EEENS4_18smem_ptr_flag_bitsILi16EEENST_INS5_IJNSA_ILi8EEESF_EEENS5_IJSF_SB_EEEEEEEvNS4_8identityES10_S1A_vS1B_EENS_8epilogue10collective6detail29Sm90TmaWarpSpecializedAdapterINS1E_15DefaultEpilogueISI_SJ_SJ_NS1D_6thread17LinearCombinationISI_Li1EffLNS1I_9ScaleType4KindE0ELNS_15FloatRoundStyleE2ESI_EENS1_15EpilogueDefaultEEEEEvvEEEEvNT_6ParamsE)
        /*0020*/ 	.word	0x00000000
.L_19:


//--------------------- .nv.compat                --------------------------
	.section	.nv.compat,"",@"SHT_CUDA_COMPAT_INFO"
	.align	4
        /*0000*/ 	.byte	0x02, 0x09, 0x01, 0x00, 0x02, 0x02, 0x04, 0x00, 0x02, 0x05, 0x05, 0x00, 0x03, 0x07, 0x01, 0x01
        /*0010*/ 	.byte	0x02, 0x03, 0x01, 0x00, 0x02, 0x06, 0x01, 0x00, 0x04, 0x0b, 0x08, 0x00, 0x00, 0x00, 0x00, 0x00
        /*0020*/ 	.byte	0x00, 0x00, 0x00, 0x00


//--------------------- .nv.info._ZN7cutlass13device_kernelINS_4gemm6kernel13GemmUniversalIN4cute5tupleIJiiiiEEENS1_10collective13CollectiveMmaINS1_34MainloopSm90TmaGmmaWarpSpecializedILi4ENS5_IJNS4_1CILi1EEESB_SB_EEENS1_32KernelTmaWarpSpecializedPingpongEEENS5_IJNSA_ILi64EEENSA_ILi128EEESG_EEENS_6half_tENS5_IJlSB_lEEESI_SJ_NS4_8TiledMMAINS4_8MMA_AtomIJNS4_4SM904GMMA26MMA_64x128x16_F32F16F16_SSILNSN_5MajorE0ELSP_0ELNSN_7ScaleInE1ELSQ_1EEEEEENS4_6LayoutISC_NS5_IJNSA_ILi0EEESU_SU_EEEEENS5_IJNS4_10UnderscoreESX_SX_EEEEENS4_13SM90_TMA_LOADENS4_14ComposedLayoutINS4_7SwizzleILi3ELi4ELi3EEENS4_18smem_ptr_flag_bitsILi16EEENST_INS5_IJNSA_ILi8EEESF_EEENS5_IJSF_SB_EEEEEEEvNS4_8identityES10_S1A_vS1B_EENS_8epilogue10collective6detail29Sm90TmaWarpSpecializedAdapterINS1E_15DefaultEpilogueISI_SJ_SJ_NS1D_6thread17LinearCombinationISI_Li1EffLNS1I_9ScaleType4KindE0ELNS_15FloatRoundStyleE2ESI_EENS1_15EpilogueDefaultEEEEEvvEEEEvNT_6ParamsE --------------------------
	.section	.nv.info._ZN7cutlass13device_kernelINS_4gemm6kernel13GemmUniversalIN4cute5tupleIJiiiiEEENS1_10collective13CollectiveMmaINS1_34MainloopSm90TmaGmmaWarpSpecializedILi4ENS5_IJNS4_1CILi1EEESB_SB_EEENS1_32KernelTmaWarpSpecializedPingpongEEENS5_IJNSA_ILi64EEENSA_ILi128EEESG_EEENS_6half_tENS5_IJlSB_lEEESI_SJ_NS4_8TiledMMAINS4_8MMA_AtomIJNS4_4SM904GMMA26MMA_64x128x16_F32F16F16_SSILNSN_5MajorE0ELSP_0ELNSN_7ScaleInE1ELSQ_1EEEEEENS4_6LayoutISC_NS5_IJNSA_ILi0EEESU_SU_EEEEENS5_IJNS4_10UnderscoreESX_SX_EEEEENS4_13SM90_TMA_LOADENS4_14ComposedLayoutINS4_7SwizzleILi3ELi4ELi3EEENS4_18smem_ptr_flag_bitsILi16EEENST_INS5_IJNSA_ILi8EEESF_EEENS5_IJSF_SB_EEEEEEEvNS4_8identityES10_S1A_vS1B_EENS_8epilogue10collective6detail29Sm90TmaWarpSpecializedAdapterINS1E_15DefaultEpilogueISI_SJ_SJ_NS1D_6thread17LinearCombinationISI_Li1EffLNS1I_9ScaleType4KindE0ELNS_15FloatRoundStyleE2ESI_EENS1_15EpilogueDefaultEEEEEvvEEEEvNT_6ParamsE,"",@"SHT_CUDA_INFO"
	.sectionflags	@""
	.align	4


	//----- nvinfo : EIATTR_CUDA_API_VERSION
	.align		4
        /*0000*/ 	.byte	0x04, 0x37
        /*0002*/ 	.short	(.L_21 - .L_20)
.L_20:
        /*0004*/ 	.word	0x00000082


	//----- nvinfo : EIATTR_KPARAM_INFO
	.align		4
.L_21:
        /*0008*/ 	.byte	0x04, 0x17
        /*000a*/ 	.short	(.L_23 - .L_22)
.L_22:
        /*000c*/ 	.word	0x00000000
        /*0010*/ 	.short	0x0000
        /*0012*/ 	.short	0x0070
        /*0014*/ 	.byte	0x00, 0xf0, 0x01, 0x10


	//----- nvinfo : EIATTR_SPARSE_MMA_MASK
	.align		4
.L_23:
        /*0018*/ 	.byte	0x03, 0x50
        /*001a*/ 	.short	0x0000


	//----- nvinfo : EIATTR_MAXREG_COUNT
	.align		4
        /*001c*/ 	.byte	0x03, 0x1b
        /*001e*/ 	.short	0x00a8


	//----- nvinfo : EIATTR_NUM_BARRIERS
	.align		4
        /*0020*/ 	.byte	0x02, 0x4c
        /*0022*/ 	.byte	0x01
	.zero		1


	//----- nvinfo : EIATTR_EXTERNS
	.align		4
        /*0024*/ 	.byte	0x04, 0x0f
        /*0026*/ 	.short	(.L_25 - .L_24)


	//   ....[0]....
	.align		4
.L_24:
        /*0028*/ 	.word	index@(__assertfail)


	//----- nvinfo : EIATTR_MERCURY_ISA_VERSION
	.align		4
.L_25:
        /*002c*/ 	.byte	0x03, 0x5f
        /*002e*/ 	.short	0x0101


	//----- nvinfo : EIATTR_INT_WARP_WIDE_INSTR_OFFSETS
	.align		4
        /*0030*/ 	.byte	0x04, 0x31
        /*0032*/ 	.short	(.L_27 - .L_26)


	//   ....[0]....
.L_26:
        /*0034*/ 	.word	0x00000470


	//   ....[1]....
        /*0038*/ 	.word	0x00000490


	//   ....[2]....
        /*003c*/ 	.word	0x00000510


	//   ....[3]....
        /*0040*/ 	.word	0x00000520


	//   ....[4]....
        /*0044*/ 	.word	0x00000530


	//   ....[5]....
        /*0048*/ 	.word	0x00000550


	//   ....[6]....
        /*004c*/ 	.word	0x000005b0


	//   ....[7]....
        /*0050*/ 	.word	0x000005d0


	//----- nvinfo : EIATTR_COOP_GROUP_MASK_REGIDS
	.align		4
.L_27:
        /*0054*/ 	.byte	0x04, 0x29
        /*0056*/ 	.short	(.L_29 - .L_28)


	//   ....[0]....
.L_28:
        /*0058*/ 	.word	0xffffffff


	//   ....[1]....
        /*005c*/ 	.word	0xffffffff


	//   ....[2]....
        /*0060*/ 	.word	0xffffffff


	//   ....[3]....
        /*0064*/ 	.word	0xffffffff


	//   ....[4]....
        /*0068*/ 	.word	0xffffffff


	//   ....[5]....
        /*006c*/ 	.word	0xffffffff


	//----- nvinfo : EIATTR_COOP_GROUP_INSTR_OFFSETS
	.align		4
.L_29:
        /*0070*/ 	.byte	0x04, 0x28
        /*0072*/ 	.short	(.L_31 - .L_30)


	//   ....[0]....
.L_30:
        /*0074*/ 	.word	0x00000050


	//   ....[1]....
        /*0078*/ 	.word	0x00000080


	//   ....[2]....
        /*007c*/ 	.word	0x00000180


	//   ....[3]....
        /*0080*/ 	.word	0x00000390


	//   ....[4]....
        /*0084*/ 	.word	0x000003d0


	//   ....[5]....
        /*0088*/ 	.word	0x00000410


	//----- nvinfo : EIATTR_REG_RECONFIG
	.align		4
.L_31:
        /*008c*/ 	.byte	0x01, 0x54
	.zero		2


	//----- nvinfo : EIATTR_SYSCALL_OFFSETS
	.align		4
        /*0090*/ 	.byte	0x04, 0x46
        /*0092*/ 	.short	(.L_33 - .L_32)


	//   ....[0]....
.L_32:
        /*0094*/ 	.word	0x00001770


	//----- nvinfo : EIATTR_MBARRIER_INSTR_OFFSETS
	.align		4
.L_33:
        /*0098*/ 	.byte	0x04, 0x39
        /*009a*/ 	.short	(.L_35 - .L_34)


	//   ....[0]....
.L_34:
        /*009c*/ 	.word	0x00000300
        /*00a0*/ 	.word	0x000000ff
        /*00a4*/ 	.word	0x00000000
        /*00a8*/ 	.short	0x0100
        /*00aa*/ 	.byte	0x09
	.zero		1


	//   ....[1]....
        /*00ac*/ 	.word	0x00000310
        /*00b0*/ 	.word	0x000000ff
        /*00b4*/ 	.word	0x00000020
        /*00b8*/ 	.short	0x0100
        /*00ba*/ 	.byte	0x09
	.zero		1


	//   ....[2]....
        /*00bc*/ 	.word	0x00000320
        /*00c0*/ 	.word	0x000000ff
        /*00c4*/ 	.word	0x00000008
        /*00c8*/ 	.short	0x0100
        /*00ca*/ 	.byte	0x09
	.zero		1


	//   ....[3]....
        /*00cc*/ 	.word	0x00000330
        /*00d0*/ 	.word	0x000000ff
        /*00d4*/ 	.word	0x00000028
        /*00d8*/ 	.short	0x0100
        /*00da*/ 	.byte	0x09
	.zero		1


	//   ....[4]....
        /*00dc*/ 	.word	0x00000340
        /*00e0*/ 	.word	0x000000ff
        /*00e4*/ 	.word	0x00000010
        /*00e8*/ 	.short	0x0100
        /*00ea*/ 	.byte	0x09
	.zero		1


	//   ....[5]....
        /*00ec*/ 	.word	0x00000350
        /*00f0*/ 	.word	0x000000ff
        /*00f4*/ 	.word	0x00000030
        /*00f8*/ 	.short	0x0100
        /*00fa*/ 	.byte	0x09
	.zero		1


	//   ....[6]....
        /*00fc*/ 	.word	0x00000360
        /*0100*/ 	.word	0x000000ff
        /*0104*/ 	.word	0x00000018
        /*0108*/ 	.short	0x0100
        /*010a*/ 	.byte	0x09
	.zero		1


	//   ....[7]....
        /*010c*/ 	.word	0x00000370
        /*0110*/ 	.word	0x000000ff
        /*0114*/ 	.word	0x00000038
        /*0118*/ 	.short	0x0100
        /*011a*/ 	.byte	0x09
	.zero		1


	//   ....[8]....
        /*011c*/ 	.word	0x000005f0
        /*0120*/ 	.word	0x000000ff
        /*0124*/ 	.word	0x00000070
        /*0128*/ 	.short	0x0100
        /*012a*/ 	.byte	0x09
	.zero		1


	//   ....[9]....
        /*012c*/ 	.word	0x00000600
        /*0130*/ 	.word	0x000000ff
        /*0134*/ 	.word	0x00000078
        /*0138*/ 	.short	0x0100
        /*013a*/ 	.byte	0x09
	.zero		1


	//   ....[10]....
        /*013c*/ 	.word	0x00000640
        /*0140*/ 	.word	0x000000ff
        /*0144*/ 	.word	0x00000050
        /*0148*/ 	.short	0x0100
        /*014a*/ 	.byte	0x0a
	.zero		1


	//   ....[11]....
        /*014c*/ 	.word	0x00000660
        /*0150*/ 	.word	0x000000ff
        /*0154*/ 	.word	0x00000058
        /*0158*/ 	.short	0x0100
        /*015a*/ 	.byte	0x0a
	.zero		1


	//   ....[12]....
        /*015c*/ 	.word	0x00000670
        /*0160*/ 	.word	0x000000ff
        /*0164*/ 	.word	0x00000060
        /*0168*/ 	.short	0x0100
        /*016a*/ 	.byte	0x0a
	.zero		1


	//   ....[13]....
        /*016c*/ 	.word	0x00000680
        /*0170*/ 	.word	0x000000ff
        /*0174*/ 	.word	0x00000068
        /*0178*/ 	.short	0x0100
        /*017a*/ 	.byte	0x0a
	.zero		1


	//   ....[14]....
        /*017c*/ 	.word	0x00001630
        /*0180*/ 	.word	0x0000005f
        /*0184*/ 	.word	0xfffffff8
        /*0188*/ 	.short	0x010a
        /*018a*/ 	.byte	0x3f
	.zero		1


	//   ....[15]....
        /*018c*/ 	.word	0x00001800
        /*0190*/ 	.word	0x00000003
        /*0194*/ 	.word	0x00000000
        /*0198*/ 	.short	0x010a
        /*019a*/ 	.byte	0x3f
	.zero		1


	//   ....[16]....
        /*019c*/ 	.word	0x00001860
        /*01a0*/ 	.word	0x00000003
        /*01a4*/ 	.word	0x00000000
        /*01a8*/ 	.short	0x010a
        /*01aa*/ 	.byte	0x3f
	.zero		1


	//   ....[17]....
        /*01ac*/ 	.word	0x00001d80
        /*01b0*/ 	.word	0x000000ff
        /*01b4*/ 	.word	0x00000000
        /*01b8*/ 	.short	0x010a
        /*01ba*/ 	.byte	0x04
	.zero		1


	//   ....[18]....
        /*01bc*/ 	.word	0x00001dc0
        /*01c0*/ 	.word	0x000000ff
        /*01c4*/ 	.word	0x00000000
        /*01c8*/ 	.short	0x010a
        /*01ca*/ 	.byte	0x04
	.zero		1


	//   ....[19]....
        /*01cc*/ 	.word	0x000021f0
        /*01d0*/ 	.word	0x000000ff
        /*01d4*/ 	.word	0x00000000
        /*01d8*/ 	.short	0x0101
        /*01da*/ 	.byte	0x04
	.zero		1


	//   ....[20]....
        /*01dc*/ 	.word	0x000022e0
        /*01e0*/ 	.word	0x00000063
        /*01e4*/ 	.word	0x00000000
        /*01e8*/ 	.short	0x0101
        /*01ea*/ 	.byte	0x32
	.zero		1


	//   ....[21]....
        /*01ec*/ 	.word	0x000023a0
        /*01f0*/ 	.word	0x000000ff
        /*01f4*/ 	.word	0x00000000
        /*01f8*/ 	.short	0x0101
        /*01fa*/ 	.byte	0x04
	.zero		1


	//   ....[22]....
        /*01fc*/ 	.word	0x000023f0
        /*0200*/ 	.word	0x0000005f
        /*0204*/ 	.word	0x00000008
        /*0208*/ 	.short	0x010a
        /*020a*/ 	.byte	0x3f
	.zero		1


	//   ....[23]....
        /*020c*/ 	.word	0x000064f0
        /*0210*/ 	.word	0x00000060
        /*0214*/ 	.word	0x00000000
        /*0218*/ 	.short	0x0101
        /*021a*/ 	.byte	0x32
	.zero		1


	//   ....[24]....
        /*021c*/ 	.word	0x00006f00
        /*0220*/ 	.word	0x00000007
        /*0224*/ 	.word	0x00000020
        /*0228*/ 	.short	0x010a
        /*022a*/ 	.byte	0x3f
	.zero		1


	//   ....[25]....
        /*022c*/ 	.word	0x00007360
        /*0230*/ 	.word	0x00000003
        /*0234*/ 	.word	0x00000078
        /*0238*/ 	.short	0x0101
        /*023a*/ 	.byte	0x3f
	.zero		1


	//   ....[26]....
        /*023c*/ 	.word	0x00007ad0
        /*0240*/ 	.word	0x00000007
        /*0244*/ 	.word	0x00000000
        /*0248*/ 	.short	0x010a
        /*024a*/ 	.byte	0x3f
	.zero		1


	//   ....[27]....
        /*024c*/ 	.word	0x00007b50
        /*0250*/ 	.word	0x00000009
        /*0254*/ 	.word	0x00000000
        /*0258*/ 	.short	0x010a
        /*025a*/ 	.byte	0x3f
	.zero		1


	//   ....[28]....
        /*025c*/ 	.word	0x00007be0
        /*0260*/ 	.word	0x00000006
        /*0264*/ 	.word	0x00000000
        /*0268*/ 	.short	0x010a
        /*026a*/ 	.byte	0x3f
	.zero		1


	//   ....[29]....
        /*026c*/ 	.word	0x00007c70
        /*0270*/ 	.word	0x00000003
        /*0274*/ 	.word	0x00000000
        /*0278*/ 	.short	0x010a
        /*027a*/ 	.byte	0x3f
	.zero		1


	//   ....[30]....
        /*027c*/ 	.word	0x00007cd0
        /*0280*/ 	.word	0x0000005f
        /*0284*/ 	.word	0xfffffff8
        /*0288*/ 	.short	0x010a
        /*028a*/ 	.byte	0x3f
	.zero		1


	//   ....[31]....
        /*028c*/ 	.word	0x00007d20
        /*0290*/ 	.word	0x00000003
        /*0294*/ 	.word	0x00000000
        /*0298*/ 	.short	0x010a
        /*029a*/ 	.byte	0x3f
	.zero		1


	//   ....[32]....
        /*029c*/ 	.word	0x00007d80
        /*02a0*/ 	.word	0x00000004
        /*02a4*/ 	.word	0x00000000
        /*02a8*/ 	.short	0x010a
        /*02aa*/ 	.byte	0x3f
	.zero		1


	//   ....[33]....
        /*02ac*/ 	.word	0x00007dd0
        /*02b0*/ 	.word	0x0000005f
        /*02b4*/ 	.word	0x00000008
        /*02b8*/ 	.short	0x010a
        /*02ba*/ 	.byte	0x3f
	.zero		1


	//   ....[34]....
        /*02bc*/ 	.word	0x00007ea0
        /*02c0*/ 	.word	0x00000007
        /*02c4*/ 	.word	0x00000020
        /*02c8*/ 	.short	0x010a
        /*02ca*/ 	.byte	0x3f
	.zero		1


	//   ....[35]....
        /*02cc*/ 	.word	0x00007f70
        /*02d0*/ 	.word	0x00000007
        /*02d4*/ 	.word	0x00000000
        /*02d8*/ 	.short	0x010a
        /*02da*/ 	.byte	0x3f
	.zero		1


	//   ....[36]....
        /*02dc*/ 	.word	0x00007fc0
        /*02e0*/ 	.word	0x00000009
        /*02e4*/ 	.word	0x00000000
        /*02e8*/ 	.short	0x010a
        /*02ea*/ 	.byte	0x3f
	.zero		1


	//   ....[37]....
        /*02ec*/ 	.word	0x00008010
        /*02f0*/ 	.word	0x00000006
        /*02f4*/ 	.word	0x00000000
        /*02f8*/ 	.short	0x010a
        /*02fa*/ 	.byte	0x3f
	.zero		1


	//----- nvinfo : EIATTR_NUM_MBARRIERS
	.align		4
.L_35:
        /*02fc*/ 	.byte	0x03, 0x38
        /*02fe*/ 	.short	0x000e


	//----- nvinfo : EIATTR_EXIT_INSTR_OFFSETS
	.align		4
        /*0300*/ 	.byte	0x04, 0x1c
        /*0302*/ 	.short	(.L_37 - .L_36)


	//   ....[0]....
.L_36:
        /*0304*/ 	.word	0x00001240


	//   ....[1]....
        /*0308*/ 	.word	0x000012a0


	//   ....[2]....
        /*030c*/ 	.word	0x00006c30


	//   ....[3]....
        /*0310*/ 	.word	0x00006c60


	//   ....[4]....
        /*0314*/ 	.word	0x00007cc0


	//----- nvinfo : EIATTR_MAX_THREADS
	.align		4
.L_37:
        /*0318*/ 	.byte	0x04, 0x05
        /*031a*/ 	.short	(.L_39 - .L_38)
.L_38:
        /*031c*/ 	.word	0x00000180
        /*0320*/ 	.word	0x00000001
        /*0324*/ 	.word	0x00000001


	//----- nvinfo : EIATTR_CRS_STACK_SIZE
	.align		4
.L_39:
        /*0328*/ 	.byte	0x04, 0x1e
        /*032a*/ 	.short	(.L_41 - .L_40)
.L_40:
        /*032c*/ 	.word	0x00000000


	//----- nvinfo : EIATTR_CBANK_PARAM_SIZE
	.align		4
.L_41:
        /*0330*/ 	.byte	0x03, 0x19
        /*0332*/ 	.short	0x0470


	//----- nvinfo : EIATTR_PARAM_CBANK
	.align		4
        /*0334*/ 	.byte	0x04, 0x0a
        /*0336*/ 	.short	(.L_43 - .L_42)
	.align		4
.L_42:
        /*0338*/ 	.word	index@(.nv.constant0._ZN7cutlass13device_kernelINS_4gemm6kernel13GemmUniversalIN4cute5tupleIJiiiiEEENS1_10collective13CollectiveMmaINS1_34MainloopSm90TmaGmmaWarpSpecializedILi4ENS5_IJNS4_1CILi1EEESB_SB_EEENS1_32KernelTmaWarpSpecializedPingpongEEENS5_IJNSA_ILi64EEENSA_ILi128EEESG_EEENS_6half_tENS5_IJlSB_lEEESI_SJ_NS4_8TiledMMAINS4_8MMA_AtomIJNS4_4SM904GMMA26MMA_64x128x16_F32F16F16_SSILNSN_5MajorE0ELSP_0ELNSN_7ScaleInE1ELSQ_1EEEEEENS4_6LayoutISC_NS5_IJNSA_ILi0EEESU_SU_EEEEENS5_IJNS4_10UnderscoreESX_SX_EEEEENS4_13SM90_TMA_LOADENS4_14ComposedLayoutINS4_7SwizzleILi3ELi4ELi3EEENS4_18smem_ptr_flag_bitsILi16EEENST_INS5_IJNSA_ILi8EEESF_EEENS5_IJSF_SB_EEEEEEEvNS4_8identityES10_S1A_vS1B_EENS_8epilogue10collective6detail29Sm90TmaWarpSpecializedAdapterINS1E_15DefaultEpilogueISI_SJ_SJ_NS1D_6thread17LinearCombinationISI_Li1EffLNS1I_9ScaleType4KindE0ELNS_15FloatRoundStyleE2ESI_EENS1_15EpilogueDefaultEEEEEvvEEEEvNT_6ParamsE)
        /*033c*/ 	.short	0x0210
        /*033e*/ 	.short	0x0470


	//----- nvinfo : EIATTR_SW_WAR
	.align		4
.L_43:
        /*0340*/ 	.byte	0x04, 0x36
        /*0342*/ 	.short	(.L_45 - .L_44)
.L_44:
        /*0344*/ 	.word	0x00000008
.L_45:


//--------------------- .nv.callgraph             --------------------------
	.section	.nv.callgraph,"",@"SHT_CUDA_CALLGRAPH"
	.align	4
	.sectionentsize	8
	.align		4
        /*0000*/ 	.word	0x00000000
	.align		4
        /*0004*/ 	.word	0xffffffff
	.align		4
        /*0008*/ 	.word	index@(_ZN7cutlass13device_kernelINS_4gemm6kernel13GemmUniversalIN4cute5tupleIJiiiiEEENS1_10collective13CollectiveMmaINS1_34MainloopSm90TmaGmmaWarpSpecializedILi4ENS5_IJNS4_1CILi1EEESB_SB_EEENS1_32KernelTmaWarpSpecializedPingpongEEENS5_IJNSA_ILi64EEENSA_ILi128EEESG_EEENS_6half_tENS5_IJlSB_lEEESI_SJ_NS4_8TiledMMAINS4_8MMA_AtomIJNS4_4SM904GMMA26MMA_64x128x16_F32F16F16_SSILNSN_5MajorE0ELSP_0ELNSN_7ScaleInE1ELSQ_1EEEEEENS4_6LayoutISC_NS5_IJNSA_ILi0EEESU_SU_EEEEENS5_IJNS4_10UnderscoreESX_SX_EEEEENS4_13SM90_TMA_LOADENS4_14ComposedLayoutINS4_7SwizzleILi3ELi4ELi3EEENS4_18smem_ptr_flag_bitsILi16EEENST_INS5_IJNSA_ILi8EEESF_EEENS5_IJSF_SB_EEEEEEEvNS4_8identityES10_S1A_vS1B_EENS_8epilogue10collective6detail29Sm90TmaWarpSpecializedAdapterINS1E_15DefaultEpilogueISI_SJ_SJ_NS1D_6thread17LinearCombinationISI_Li1EffLNS1I_9ScaleType4KindE0ELNS_15FloatRoundStyleE2ESI_EENS1_15EpilogueDefaultEEEEEvvEEEEvNT_6ParamsE)
	.align		4
        /*000c*/ 	.word	index@(__assertfail)
	.align		4
        /*0010*/ 	.word	0x00000000
	.align		4
        /*0014*/ 	.word	0xfffffffe
	.align		4
        /*0018*/ 	.word	0x00000000
	.align		4
        /*001c*/ 	.word	0xfffffffd
	.align		4
        /*0020*/ 	.word	0x00000000
	.align		4
        /*0024*/ 	.word	0xfffffffc


//--------------------- .nv.constant4             --------------------------
	.section	.nv.constant4,"a",@progbits
	.align	8
	.align		8
.nv.constant4:
        /*0000*/ 	.dword	__assertfail
	.align		8
        /*0008*/ 	.dword	__unnamed_1
	.align		8
        /*0010*/ 	.dword	_ZN40_INTERNAL_38ff746f_4_k_cu_f354de87_177254cuda3std3__45__cpo5beginE
	.align		8
        /*0018*/ 	.dword	_ZN40_INTERNAL_38ff746f_4_k_cu_f354de87_177254cuda3std3__45__cpo3endE
	.align		8
        /*0020*/ 	.dword	_ZN40_INTERNAL_38ff746f_4_k_cu_f354de87_177254cuda3std3__45__cpo6cbeginE
	.align		8
        /*0028*/ 	.dword	_ZN40_INTERNAL_38ff746f_4_k_cu_f354de87_177254cuda3std3__45__cpo4cendE
	.align		8
        /*0030*/ 	.dword	_ZN40_INTERNAL_38ff746f_4_k_cu_f354de87_177254cuda3std3__442_GLOBAL__N__38ff746f_4_k_cu_f354de87_177256ignoreE
	.align		8
        /*0038*/ 	.dword	_ZN40_INTERNAL_38ff746f_4_k_cu_f354de87_177254cuda3std3__419piecewise_constructE
	.align		8
        /*0040*/ 	.dword	_ZN40_INTERNAL_38ff746f_4_k_cu_f354de87_177254cuda3std3__48in_placeE
	.align		8
        /*0048*/ 	.dword	_ZN40_INTERNAL_38ff746f_4_k_cu_f354de87_177254cuda3std6ranges3__45__cpo4swapE
	.align		8
        /*0050*/ 	.dword	_ZN40_INTERNAL_38ff746f_4_k_cu_f354de87_177254cuda3std6ranges3__45__cpo9iter_moveE
	.align		8
        /*0058*/ 	.dword	_ZN40_INTERNAL_38ff746f_4_k_cu_f354de87_177254cute7productE
	.align		8
        /*0060*/ 	.dword	_ZN40_INTERNAL_38ff746f_4_k_cu_f354de87_177254cute1_E
	.align		8
        /*0068*/ 	.dword	$str$22
	.align		8
        /*0070*/ 	.dword	$str$23


//--------------------- .text._ZN7cutlass13device_kernelINS_4gemm6kernel13GemmUniversalIN4cute5tupleIJiiiiEEENS1_10collective13CollectiveMmaINS1_34MainloopSm90TmaGmmaWarpSpecializedILi4ENS5_IJNS4_1CILi1EEESB_SB_EEENS1_32KernelTmaWarpSpecializedPingpongEEENS5_IJNSA_ILi64EEENSA_ILi128EEESG_EEENS_6half_tENS5_IJlSB_lEEESI_SJ_NS4_8TiledMMAINS4_8MMA_AtomIJNS4_4SM904GMMA26MMA_64x128x16_F32F16F16_SSILNSN_5MajorE0ELSP_0ELNSN_7ScaleInE1ELSQ_1EEEEEENS4_6LayoutISC_NS5_IJNSA_ILi0EEESU_SU_EEEEENS5_IJNS4_10UnderscoreESX_SX_EEEEENS4_13SM90_TMA_LOADENS4_14ComposedLayoutINS4_7SwizzleILi3ELi4ELi3EEENS4_18smem_ptr_flag_bitsILi16EEENST_INS5_IJNSA_ILi8EEESF_EEENS5_IJSF_SB_EEEEEEEvNS4_8identityES10_S1A_vS1B_EENS_8epilogue10collective6detail29Sm90TmaWarpSpecializedAdapterINS1E_15DefaultEpilogueISI_SJ_SJ_NS1D_6thread17LinearCombinationISI_Li1EffLNS1I_9ScaleType4KindE0ELNS_15FloatRoundStyleE2ESI_EENS1_15EpilogueDefaultEEEEEvvEEEEvNT_6ParamsE --------------------------
	.section	.text._ZN7cutlass13device_kernelINS_4gemm6kernel13GemmUniversalIN4cute5tupleIJiiiiEEENS1_10collective13CollectiveMmaINS1_34MainloopSm90TmaGmmaWarpSpecializedILi4ENS5_IJNS4_1CILi1EEESB_SB_EEENS1_32KernelTmaWarpSpecializedPingpongEEENS5_IJNSA_ILi64EEENSA_ILi128EEESG_EEENS_6half_tENS5_IJlSB_lEEESI_SJ_NS4_8TiledMMAINS4_8MMA_AtomIJNS4_4SM904GMMA26MMA_64x128x16_F32F16F16_SSILNSN_5MajorE0ELSP_0ELNSN_7ScaleInE1ELSQ_1EEEEEENS4_6LayoutISC_NS5_IJNSA_ILi0EEESU_SU_EEEEENS5_IJNS4_10UnderscoreESX_SX_EEEEENS4_13SM90_TMA_LOADENS4_14ComposedLayoutINS4_7SwizzleILi3ELi4ELi3EEENS4_18smem_ptr_flag_bitsILi16EEENST_INS5_IJNSA_ILi8EEESF_EEENS5_IJSF_SB_EEEEEEEvNS4_8identityES10_S1A_vS1B_EENS_8epilogue10collective6detail29Sm90TmaWarpSpecializedAdapterINS1E_15DefaultEpilogueISI_SJ_SJ_NS1D_6thread17LinearCombinationISI_Li1EffLNS1I_9ScaleType4KindE0ELNS_15FloatRoundStyleE2ESI_EENS1_15EpilogueDefaultEEEEEvvEEEEvNT_6ParamsE,"ax",@progbits
	.align	128
.text._ZN7cutlass13device_kernelINS_4gemm6kernel13GemmUniversalIN4cute5tupleIJiiiiEEENS1_10collective13CollectiveMmaINS1_34MainloopSm90TmaGmmaWarpSpecializedILi4ENS5_IJNS4_1CILi1EEESB_SB_EEENS1_32KernelTmaWarpSpecializedPingpongEEENS5_IJNSA_ILi64EEENSA_ILi128EEESG_EEENS_6half_tENS5_IJlSB_lEEESI_SJ_NS4_8TiledMMAINS4_8MMA_AtomIJNS4_4SM904GMMA26MMA_64x128x16_F32F16F16_SSILNSN_5MajorE0ELSP_0ELNSN_7ScaleInE1ELSQ_1EEEEEENS4_6LayoutISC_NS5_IJNSA_ILi0EEESU_SU_EEEEENS5_IJNS4_10UnderscoreESX_SX_EEEEENS4_13SM90_TMA_LOADENS4_14ComposedLayoutINS4_7SwizzleILi3ELi4ELi3EEENS4_18smem_ptr_flag_bitsILi16EEENST_INS5_IJNSA_ILi8EEESF_EEENS5_IJSF_SB_EEEEEEEvNS4_8identityES10_S1A_vS1B_EENS_8epilogue10collective6detail29Sm90TmaWarpSpecializedAdapterINS1E_15DefaultEpilogueISI_SJ_SJ_NS1D_6thread17LinearCombinationISI_Li1EffLNS1I_9ScaleType4KindE0ELNS_15FloatRoundStyleE2ESI_EENS1_15EpilogueDefaultEEEEEvvEEEEvNT_6ParamsE:
        .type           _ZN7cutlass13device_kernelINS_4gemm6kernel13GemmUniversalIN4cute5tupleIJiiiiEEENS1_10collective13CollectiveMmaINS1_34MainloopSm90TmaGmmaWarpSpecializedILi4ENS5_IJNS4_1CILi1EEESB_SB_EEENS1_32KernelTmaWarpSpecializedPingpongEEENS5_IJNSA_ILi64EEENSA_ILi128EEESG_EEENS_6half_tENS5_IJlSB_lEEESI_SJ_NS4_8TiledMMAINS4_8MMA_AtomIJNS4_4SM904GMMA26MMA_64x128x16_F32F16F16_SSILNSN_5MajorE0ELSP_0ELNSN_7ScaleInE1ELSQ_1EEEEEENS4_6LayoutISC_NS5_IJNSA_ILi0EEESU_SU_EEEEENS5_IJNS4_10UnderscoreESX_SX_EEEEENS4_13SM90_TMA_LOADENS4_14ComposedLayoutINS4_7SwizzleILi3ELi4ELi3EEENS4_18smem_ptr_flag_bitsILi16EEENST_INS5_IJNSA_ILi8EEESF_EEENS5_IJSF_SB_EEEEEEEvNS4_8identityES10_S1A_vS1B_EENS_8epilogue10collective6detail29Sm90TmaWarpSpecializedAdapterINS1E_15DefaultEpilogueISI_SJ_SJ_NS1D_6thread17LinearCombinationISI_Li1EffLNS1I_9ScaleType4KindE0ELNS_15FloatRoundStyleE2ESI_EENS1_15EpilogueDefaultEEEEEvvEEEEvNT_6ParamsE,@function
        .size           _ZN7cutlass13device_kernelINS_4gemm6kernel13GemmUniversalIN4cute5tupleIJiiiiEEENS1_10collective13CollectiveMmaINS1_34MainloopSm90TmaGmmaWarpSpecializedILi4ENS5_IJNS4_1CILi1EEESB_SB_EEENS1_32KernelTmaWarpSpecializedPingpongEEENS5_IJNSA_ILi64EEENSA_ILi128EEESG_EEENS_6half_tENS5_IJlSB_lEEESI_SJ_NS4_8TiledMMAINS4_8MMA_AtomIJNS4_4SM904GMMA26MMA_64x128x16_F32F16F16_SSILNSN_5MajorE0ELSP_0ELNSN_7ScaleInE1ELSQ_1EEEEEENS4_6LayoutISC_NS5_IJNSA_ILi0EEESU_SU_EEEEENS5_IJNS4_10UnderscoreESX_SX_EEEEENS4_13SM90_TMA_LOADENS4_14ComposedLayoutINS4_7SwizzleILi3ELi4ELi3EEENS4_18smem_ptr_flag_bitsILi16EEENST_INS5_IJNSA_ILi8EEESF_EEENS5_IJSF_SB_EEEEEEEvNS4_8identityES10_S1A_vS1B_EENS_8epilogue10collective6detail29Sm90TmaWarpSpecializedAdapterINS1E_15DefaultEpilogueISI_SJ_SJ_NS1D_6thread17LinearCombinationISI_Li1EffLNS1I_9ScaleType4KindE0ELNS_15FloatRoundStyleE2ESI_EENS1_15EpilogueDefaultEEEEEvvEEEEvNT_6ParamsE,(.L_x_196 - _ZN7cutlass13device_kernelINS_4gemm6kernel13GemmUniversalIN4cute5tupleIJiiiiEEENS1_10collective13CollectiveMmaINS1_34MainloopSm90TmaGmmaWarpSpecializedILi4ENS5_IJNS4_1CILi1EEESB_SB_EEENS1_32KernelTmaWarpSpecializedPingpongEEENS5_IJNSA_ILi64EEENSA_ILi128EEESG_EEENS_6half_tENS5_IJlSB_lEEESI_SJ_NS4_8TiledMMAINS4_8MMA_AtomIJNS4_4SM904GMMA26MMA_64x128x16_F32F16F16_SSILNSN_5MajorE0ELSP_0ELNSN_7ScaleInE1ELSQ_1EEEEEENS4_6LayoutISC_NS5_IJNSA_ILi0EEESU_SU_EEEEENS5_IJNS4_10UnderscoreESX_SX_EEEEENS4_13SM90_TMA_LOADENS4_14ComposedLayoutINS4_7SwizzleILi3ELi4ELi3EEENS4_18smem_ptr_flag_bitsILi16EEENST_INS5_IJNSA_ILi8EEESF_EEENS5_IJSF_SB_EEEEEEEvNS4_8identityES10_S1A_vS1B_EENS_8epilogue10collective6detail29Sm90TmaWarpSpecializedAdapterINS1E_15DefaultEpilogueISI_SJ_SJ_NS1D_6thread17LinearCombinationISI_Li1EffLNS1I_9ScaleType4KindE0ELNS_15FloatRoundStyleE2ESI_EENS1_15EpilogueDefaultEEEEEvvEEEEvNT_6ParamsE)
        .other          _ZN7cutlass13device_kernelINS_4gemm6kernel13GemmUniversalIN4cute5tupleIJiiiiEEENS1_10collective13CollectiveMmaINS1_34MainloopSm90TmaGmmaWarpSpecializedILi4ENS5_IJNS4_1CILi1EEESB_SB_EEENS1_32KernelTmaWarpSpecializedPingpongEEENS5_IJNSA_ILi64EEENSA_ILi128EEESG_EEENS_6half_tENS5_IJlSB_lEEESI_SJ_NS4_8TiledMMAINS4_8MMA_AtomIJNS4_4SM904GMMA26MMA_64x128x16_F32F16F16_SSILNSN_5MajorE0ELSP_0ELNSN_7ScaleInE1ELSQ_1EEEEEENS4_6LayoutISC_NS5_IJNSA_ILi0EEESU_SU_EEEEENS5_IJNS4_10UnderscoreESX_SX_EEEEENS4_13SM90_TMA_LOADENS4_14ComposedLayoutINS4_7SwizzleILi3ELi4ELi3EEENS4_18smem_ptr_flag_bitsILi16EEENST_INS5_IJNSA_ILi8EEESF_EEENS5_IJSF_SB_EEEEEEEvNS4_8identityES10_S1A_vS1B_EENS_8epilogue10collective6detail29Sm90TmaWarpSpecializedAdapterINS1E_15DefaultEpilogueISI_SJ_SJ_NS1D_6thread17LinearCombinationISI_Li1EffLNS1I_9ScaleType4KindE0ELNS_15FloatRoundStyleE2ESI_EENS1_15EpilogueDefaultEEEEEvvEEEEvNT_6ParamsE,@"STO_CUDA_ENTRY STV_DEFAULT"
_ZN7cutlass13device_kernelINS_4gemm6kernel13GemmUniversalIN4cute5tupleIJiiiiEEENS1_10collective13CollectiveMmaINS1_34MainloopSm90TmaGmmaWarpSpecializedILi4ENS5_IJNS4_1CILi1EEESB_SB_EEENS1_32KernelTmaWarpSpecializedPingpongEEENS5_IJNSA_ILi64EEENSA_ILi128EEESG_EEENS_6half_tENS5_IJlSB_lEEESI_SJ_NS4_8TiledMMAINS4_8MMA_AtomIJNS4_4SM904GMMA26MMA_64x128x16_F32F16F16_SSILNSN_5MajorE0ELSP_0ELNSN_7ScaleInE1ELSQ_1EEEEEENS4_6LayoutISC_NS5_IJNSA_ILi0EEESU_SU_EEEEENS5_IJNS4_10UnderscoreESX_SX_EEEEENS4_13SM90_TMA_LOADENS4_14ComposedLayoutINS4_7SwizzleILi3ELi4ELi3EEENS4_18smem_ptr_flag_bitsILi16EEENST_INS5_IJNSA_ILi8EEESF_EEENS5_IJSF_SB_EEEEEEEvNS4_8identityES10_S1A_vS1B_EENS_8epilogue10collective6detail29Sm90TmaWarpSpecializedAdapterINS1E_15DefaultEpilogueISI_SJ_SJ_NS1D_6thread17LinearCombinationISI_Li1EffLNS1I_9ScaleType4KindE0ELNS_15FloatRoundStyleE2ESI_EENS1_15EpilogueDefaultEEEEEvvEEEEvNT_6ParamsE:
[----:B------:R-:W0:Y:S01]  /*0000*/  LDC R1, c[0x0][0x28] ;  /* 0x00000a00ff017b82 */ /* 0x000e220000000800 */
[----:B------:R-:W1:Y:S01]  /*0010*/  S2R R4, SR_TID.X ;  /* 0x0000000000047919 */ /* 0x000e620000002100 */
[----:B------:R-:W-:Y:S01]  /*0020*/  ELECT P0, URZ, PT ;  /* 0x00000000003f782f */ /* 0x000fe20003800000 */
[----:B------:R-:W-:Y:S01]  /*0030*/  BSSY B0, `(.L_x_0) ;  /* 0x0000014000007945 */ /* 0x000fe20003800000 */
[----:B-1----:R-:W-:-:S05]  /*0040*/  SHF.R.U32.HI R0, RZ, 0x5, R4 ;  /* 0x00000005ff007819 */ /* 0x002fca0000011604 */
[----:B------:R-:W1:Y:S02]  /*0050*/  SHFL.IDX PT, R2, R0, RZ, 0x1f ;  /* 0x00001fff00027589 */ /* 0x000e6400000e0000 */
[----:B-1----:R-:W-:Y:S02]  /*0060*/  R2UR UR8, R2 ;  /* 0x00000000020872ca */ /* 0x002fe400000e0000 */
[----:B------:R-:W-:-:S05]  /*0070*/  SHF.R.U32.HI R2, RZ, 0x7, R4 ;  /* 0x00000007ff027819 */ /* 0x000fca0000011604 */
[----:B------:R1:W2:Y:S06]  /*0080*/  SHFL.IDX PT, R3, R2, RZ, 0x1f ;  /* 0x00001fff02037589 */ /* 0x0002ac00000e0000 */
[----:B------:R-:W-:Y:S02]  /*0090*/  USHF.R.S32.HI UR4, URZ, 0x1f, UR8 ;  /* 0x0000001f3f047899 */ /* 0x000fe40008011408 */
[----:B------:R-:W-:Y:S02]  /*00a0*/  ISETP.NE.OR P0, PT, RZ, UR8, !P0 ;  /* 0x00000008ff007c0c */ /* 0x000fe4000c705670 */
[----:B------:R-:W-:-:S04]  /*00b0*/  ULEA.HI UR4, UR4, UR8, URZ, 0x2 ;  /* 0x0000000804047291 */ /* 0x000fc8000f8f103f */
[----:B------:R-:W-:-:S04]  /*00c0*/  ULOP3.LUT UR4, UR4, 0xfffffffc, URZ, 0xc0, !UPT ;  /* 0xfffffffc04047892 */ /* 0x000fc8000f8ec03f */
[----:B------:R-:W-:-:S03]  /*00d0*/  UIADD3 UR8, UR8, -UR4, URZ ;  /* 0x8000000408087290 */ /* 0x000fc6000fffe03f */
[----:B01----:R-:W-:Y:S09]  /*00e0*/  @P0 BRA `(.L_x_1) ;  /* 0x0000000000200947 */ /* 0x003ff20003800000 */
[----:B------:R-:W-:Y:S02]  /*00f0*/  ULDC.64 UR4, c[0x0][0x198] ;  /* 0x0000660000047ab9 */ /* 0x000fe40000000a00 */
[----:B------:R-:W-:Y:S02]  /*0100*/  UIADD3 UR6, UP0, UR4, 0xf0, URZ ;  /* 0x000000f004067890 */ /* 0x000fe4000ff1e03f */
[----:B------:R-:W-:Y:S02]  /*0110*/  UIADD3 UR4, UP1, UR4, 0x1f0, URZ ;  /* 0x000001f004047890 */ /* 0x000fe4000ff3e03f */
[----:B------:R-:W-:Y:S02]  /*0120*/  UIADD3.X UR7, URZ, UR5, URZ, UP0, !UPT ;  /* 0x000000053f077290 */ /* 0x000fe400087fe43f */
[----:B------:R-:W-:-:S07]  /*0130*/  UIADD3.X UR5, URZ, UR5, URZ, UP1, !UPT ;  /* 0x000000053f057290 */ /* 0x000fce0008ffe43f */
[----:B------:R0:W-:Y:S02]  /*0140*/  UTMACCTL.PF [UR6] ;  /* 0x00000000060079b9 */ /* 0x0001e40008040000 */
[----:B------:R0:W-:Y:S02]  /*0150*/  UTMACCTL.PF [UR4] ;  /* 0x00000000040079b9 */ /* 0x0001e40008040000 */
[----:B0-----:R-:W-:Y:S01]  /*0160*/  NOP ;  /* 0x0000000000007918 */ /* 0x001fe20000000000 */
.L_x_1:
[----:B------:R-:W-:Y:S05]  /*0170*/  BSYNC B0 ;  /* 0x0000000000007941 */ /* 0x000fea0003800000 */
.L_x_0:
[----:B------:R-:W0:Y:S01]  /*0180*/  SHFL.IDX PT, R5, R0, RZ, 0x1f ;  /* 0x00001fff00057589 */ /* 0x000e2200000e0000 */
[----:B--2---:R-:W-:Y:S01]  /*0190*/  R2UR UR15, R3 ;  /* 0x00000000030f72ca */ /* 0x004fe200000e0000 */
[----:B------:R-:W-:-:S04]  /*01a0*/  UISETP.NE.AND UP0, UPT, UR8, 0x3, UPT ;  /* 0x000000030800788c */ /* 0x000fc8000bf05270 */
[----:B------:R-:W-:-:S08]  /*01b0*/  UISETP.EQ.OR UP0, UPT, UR8, URZ, !UP0 ;  /* 0x0000003f0800728c */ /* 0x000fd0000c702670 */
[----:B------:R-:W-:Y:S02]  /*01c0*/  UIADD3 UR18, UR15, -0x1, URZ ;  /* 0xffffffff0f127890 */ /* 0x000fe4000fffe03f */
[----:B------:R-:W-:Y:S02]  /*01d0*/  UISETP.EQ.AND UP0, UPT, UR15, URZ, UP0 ;  /* 0x0000003f0f00728c */ /* 0x000fe40008702270 */
[----:B------:R-:W-:Y:S02]  /*01e0*/  UISETP.GE.U32.AND UP1, UPT, UR18, 0x2, UPT ;  /* 0x000000021200788c */ /* 0x000fe4000bf26070 */
[----:B------:R-:W-:Y:S01]  /*01f0*/  USEL UR40, URZ, 0x1, !UP0 ;  /* 0x000000013f287887 */ /* 0x000fe2000c000000 */
[----:B0-----:R-:W-:-:S03]  /*0200*/  ISETP.NE.AND P0, PT, R5, RZ, PT ;  /* 0x000000ff0500720c */ /* 0x001fc60003f05270 */
[----:B------:R-:W-:-:S10]  /*0210*/  USEL UR40, UR40, 0x2, UP1 ;  /* 0x0000000228287887 */ /* 0x000fd40008800000 */
[----:B------:R-:W-:Y:S05]  /*0220*/  @P0 BRA `(.L_x_2) ;  /* 0x0000000000580947 */ /* 0x000fea0003800000 */
[----:B------:R-:W0:Y:S01]  /*0230*/  S2UR UR9, SR_CgaCtaId ;  /* 0x00000000000979c3 */ /* 0x000e220000008800 */
[----:B------:R-:W-:Y:S01]  /*0240*/  UMOV UR4, 0x400 ;  /* 0x0000040000047882 */ /* 0x000fe20000000000 */
[----:B------:R-:W-:Y:S01]  /*0250*/  UMOV UR5, 0x1 ;  /* 0x0000000100057882 */ /* 0x000fe20000000000 */
[----:B------:R-:W-:Y:S01]  /*0260*/  UMOV UR6, 0x80 ;  /* 0x0000008000067882 */ /* 0x000fe20000000000 */
[----:B------:R-:W-:Y:S01]  /*0270*/  ELECT P0, URZ, PT ;  /* 0x00000000003f782f */ /* 0x000fe20003800000 */
[----:B------:R-:W-:-:S04]  /*0280*/  UIADD3 UR6, -UR6, 0x100000, URZ ;  /* 0x0010000006067890 */ /* 0x000fc8000fffe13f */
[----:B------:R-:W-:Y:S02]  /*0290*/  USHF.L.U32 UR7, UR6, 0xb, URZ ;  /* 0x0000000b06077899 */ /* 0x000fe4000800063f */
[----:B------:R-:W-:Y:S02]  /*02a0*/  USHF.L.U32 UR6, UR6, 0x1, URZ ;  /* 0x0000000106067899 */ /* 0x000fe4000800063f */
[----:B0-----:R-:W-:Y:S02]  /*02b0*/  ULEA UR9, UR9, UR4, 0x18 ;  /* 0x0000000409097291 */ /* 0x001fe4000f8ec03f */
[----:B------:R-:W-:-:S04]  /*02c0*/  UIADD3 UR4, -UR5, 0x100000, URZ ;  /* 0x0010000005047890 */ /* 0x000fc8000fffe13f */
[----:B------:R-:W-:Y:S02]  /*02d0*/  USHF.L.U32 UR5, UR4, 0xb, URZ ;  /* 0x0000000b04057899 */ /* 0x000fe4000800063f */
[----:B------:R-:W-:Y:S01]  /*02e0*/  USHF.L.U32 UR4, UR4, 0x1, URZ ;  /* 0x0000000104047899 */ /* 0x000fe2000800063f */
[----:B------:R-:W0:Y:S11]  /*02f0*/  FENCE.VIEW.ASYNC.S ;  /* 0x00000000000073c6 */ /* 0x000e360000000000 */
[----:B0-----:R0:W1:Y:S01]  /*0300*/  SYNCS.EXCH.64 URZ, [UR9], UR4 ;  /* 0x00000004093f75b2 */ /* 0x0010620008000100 */
[----:B------:R0:W2:Y:S01]  /*0310*/  SYNCS.EXCH.64 URZ, [UR9+0x20], UR6 ;  /* 0x00002006093f75b2 */ /* 0x0000a20008000100 */
[----:B------:R0:W3:Y:S01]  /*0320*/  SYNCS.EXCH.64 URZ, [UR9+0x8], UR4 ;  /* 0x00000804093f75b2 */ /* 0x0000e20008000100 */
[----:B------:R0:W4:Y:S01]  /*0330*/  SYNCS.EXCH.64 URZ, [UR9+0x28], UR6 ;  /* 0x00002806093f75b2 */ /* 0x0001220008000100 */
[----:B------:R0:W0:Y:S01]  /*0340*/  SYNCS.EXCH.64 URZ, [UR9+0x10], UR4 ;  /* 0x00001004093f75b2 */ /* 0x0000220008000100 */
[----:B------:R0:W0:Y:S01]  /*0350*/  SYNCS.EXCH.64 URZ, [UR9+0x30], UR6 ;  /* 0x00003006093f75b2 */ /* 0x0000220008000100 */
[----:B------:R0:W0:Y:S01]  /*0360*/  SYNCS.EXCH.64 URZ, [UR9+0x18], UR4 ;  /* 0x00001804093f75b2 */ /* 0x0000220008000100 */
[----:B------:R0:W0:Y:S01]  /*0370*/  SYNCS.EXCH.64 URZ, [UR9+0x38], UR6 ;  /* 0x00003806093f75b2 */ /* 0x0000220008000100 */
[----:B------:R-:W-:Y:S01]  /*0380*/  NOP ;  /* 0x0000000000007918 */ /* 0x000fe20000000000 */
.L_x_2:
[----:B------:R-:W5:Y:S01]  /*0390*/  SHFL.IDX PT, R5, R0, RZ, 0x1f ;  /* 0x00001fff00057589 */ /* 0x000f6200000e0000 */
[----:B------:R-:W-:Y:S01]  /*03a0*/  ELECT P0, URZ, PT ;  /* 0x00000000003f782f */ /* 0x000fe20003800000 */
[----:B------:R-:W-:Y:S01]  /*03b0*/  NOP ;  /* 0x0000000000007918 */ /* 0x000fe20000000000 */
[----:B------:R-:W-:Y:S01]  /*03c0*/  ELECT P1, URZ, PT ;  /* 0x00000000003f782f */ /* 0x000fe20003820000 */
[----:B------:R-:W1:Y:S01]  /*03d0*/  SHFL.IDX PT, R3, R0, RZ, 0x1f ;  /* 0x00001fff00037589 */ /* 0x000e6200000e0000 */
[----:B0-----:R-:W-:Y:S01]  /*03e0*/  UMOV UR4, 0x20 ;  /* 0x0000002000047882 */ /* 0x001fe20000000000 */
[----:B------:R-:W-:Y:S01]  /*03f0*/  UMOV UR12, 0x80 ;  /* 0x00000080000c7882 */ /* 0x000fe20000000000 */
[----:B------:R-:W-:Y:S01]  /*0400*/  NOP ;  /* 0x0000000000007918 */ /* 0x000fe20000000000 */
[----:B------:R0:W0:Y:S01]  /*0410*/  SHFL.IDX PT, R95, R2, RZ, 0x1f ;  /* 0x00001fff025f7589 */ /* 0x00002200000e0000 */
[----:B------:R-:W-:Y:S01]  /*0420*/  ULDC.64 UR54, c[0x0][0x208] ;  /* 0x0000820000367ab9 */ /* 0x000fe20000000a00 */
[----:B-----5:R-:W-:-:S02]  /*0430*/  ISETP.NE.OR P0, PT, R5, RZ, !P0 ;  /* 0x000000ff0500720c */ /* 0x020fc40004705670 */
[----:B-1----:R-:W-:Y:S02]  /*0440*/  ISETP.NE.OR P1, PT, R3, RZ, !P1 ;  /* 0x000000ff0300720c */ /* 0x002fe40004f25670 */
[----:B------:R-:W-:-:S04]  /*0450*/  SHF.R.S32.HI R3, RZ, 0x1f, R4 ;  /* 0x0000001fff037819 */ /* 0x000fc80000011404 */
[----:B------:R-:W-:-:S05]  /*0460*/  LEA.HI R3, R3, R4, RZ, 0x7 ;  /* 0x0000000403037211 */ /* 0x000fca00078f38ff */
[----:B------:R-:W-:Y:S01]  /*0470*/  VOTEU.ALL UP0, P0 ;  /* 0x00000000003f7886 */ /* 0x000fe20000000000 */
[----:B------:R-:W-:Y:S01]  /*0480*/  LOP3.LUT R3, R3, 0xffffff80, RZ, 0xc0, !PT ;  /* 0xffffff8003037812 */ /* 0x000fe200078ec0ff */
[----:B------:R-:W-:-:S03]  /*0490*/  VOTEU.ALL UP1, P1 ;  /* 0x00000000003f7886 */ /* 0x000fc60000820000 */
[----:B------:R-:W1:Y:S01]  /*04a0*/  @!UP0 S2UR UR7, SR_CgaCtaId ;  /* 0x00000000000789c3 */ /* 0x000e620000008800 */
[----:B------:R-:W-:Y:S01]  /*04b0*/  @!UP0 UMOV UR6, 0x400 ;  /* 0x0000040000068882 */ /* 0x000fe20000000000 */
[----:B------:R-:W-:-:S04]  /*04c0*/  @!UP0 UIADD3 UR4, -UR4, 0x100000, URZ ;  /* 0x0010000004048890 */ /* 0x000fc8000fffe13f */
[----:B------:R-:W-:Y:S02]  /*04d0*/  @!UP0 USHF.L.U32 UR5, UR4, 0xb, URZ ;  /* 0x0000000b04058899 */ /* 0x000fe4000800063f */
[----:B------:R-:W-:Y:S01]  /*04e0*/  @!UP0 USHF.L.U32 UR4, UR4, 0x1, URZ ;  /* 0x0000000104048899 */ /* 0x000fe2000800063f */
[----:B------:R-:W-:Y:S01]  /*04f0*/  IMAD.IADD R3, R4, 0x1, -R3 ;  /* 0x0000000104037824 */ /* 0x000fe200078e0a03 */
[----:B------:R-:W-:Y:S01]  /*0500*/  @!UP1 UMOV UR10, 0x400 ;  /* 0x00000400000a9882 */ /* 0x000fe20000000000 */
[----:B------:R-:W-:Y:S01]  /*0510*/  VOTEU.ALL UP2, P1 ;  /* 0x00000000003f7886 */ /* 0x000fe20000840000 */
[----:B------:R-:W-:Y:S01]  /*0520*/  VOTEU.ALL UP3, P1 ;  /* 0x00000000003f7886 */ /* 0x000fe20000860000 */
[----:B------:R-:W-:Y:S01]  /*0530*/  VOTEU.ALL UP4, P1 ;  /* 0x00000000003f7886 */ /* 0x000fe20000880000 */
[----:B------:R-:W5:Y:S01]  /*0540*/  @!UP1 S2UR UR11, SR_CgaCtaId ;  /* 0x00000000000b99c3 */ /* 0x000f620000008800 */
[----:B------:R-:W-:Y:S01]  /*0550*/  VOTEU.ALL UP5, P1 ;  /* 0x00000000003f7886 */ /* 0x000fe200008a0000 */
[----:B------:R-:W-:Y:S01]  /*0560*/  ISETP.NE.AND P1, PT, RZ, UR15, PT ;  /* 0x0000000fff007c0c */ /* 0x000fe2000bf25270 */
[----:B-1----:R-:W-:-:S02]  /*0570*/  @!UP0 ULEA UR9, UR7, UR6, 0x18 ;  /* 0x0000000607098291 */ /* 0x002fc4000f8ec03f */
[----:B------:R-:W-:-:S04]  /*0580*/  @!UP1 UIADD3 UR6, -UR12, 0x100000, URZ ;  /* 0x001000000c069890 */ /* 0x000fc8000fffe13f */
[----:B------:R-:W-:Y:S02]  /*0590*/  @!UP1 USHF.L.U32 UR7, UR6, 0xb, URZ ;  /* 0x0000000b06079899 */ /* 0x000fe4000800063f */
[----:B------:R-:W-:Y:S01]  /*05a0*/  @!UP1 USHF.L.U32 UR6, UR6, 0x1, URZ ;  /* 0x0000000106069899 */ /* 0x000fe2000800063f */
[----:B------:R-:W-:Y:S01]  /*05b0*/  VOTEU.ALL UP0, P0 ;  /* 0x00000000003f7886 */ /* 0x000fe20000000000 */
[----:B-----5:R-:W-:Y:S01]  /*05c0*/  @!UP1 ULEA UR10, UR11, UR10, 0x18 ;  /* 0x0000000a0b0a9291 */ /* 0x020fe2000f8ec03f */
[----:B------:R-:W-:Y:S01]  /*05d0*/  VOTEU.ALL UP1, P0 ;  /* 0x00000000003f7886 */ /* 0x000fe20000020000 */
[----:B------:R-:W1:Y:S02]  /*05e0*/  FENCE.VIEW.ASYNC.S ;  /* 0x00000000000073c6 */ /* 0x000e640000000000 */
[----:B-1----:R-:W2:Y:S02]  /*05f0*/  @!UP0 SYNCS.EXCH.64 URZ, [UR9+0x70], UR4 ;  /* 0x00007004093f85b2 */ /* 0x002ea40008000100 */
[----:B------:R1:W2:Y:S01]  /*0600*/  @!UP1 SYNCS.EXCH.64 URZ, [UR9+0x78], UR4 ;  /* 0x00007804093f95b2 */ /* 0x0002a20008000100 */
[----:B------:R-:W-:Y:S01]  /*0610*/  NOP ;  /* 0x0000000000007918 */ /* 0x000fe20000000000 */
[----:B-1----:R-:W-:-:S02]  /*0620*/  ULDC.64 UR4, c[0x0][0x598] ;  /* 0x0001660000047ab9 */ /* 0x002fc40000000a00 */
[----:B------:R-:W-:Y:S02]  /*0630*/  ISETP.NE.U32.AND P0, PT, RZ, UR4, PT ;  /* 0x00000004ff007c0c */ /* 0x000fe4000bf05070 */
[----:B------:R1:W2:Y:S02]  /*0640*/  @!UP2 SYNCS.EXCH.64 URZ, [UR10+0x50], UR6 ;  /* 0x000050060a3fa5b2 */ /* 0x0002a40008000100 */
[----:B------:R-:W-:Y:S01]  /*0650*/  ISETP.NE.AND.EX P0, PT, RZ, UR5, PT, P0 ;  /* 0x00000005ff007c0c */ /* 0x000fe2000bf05300 */
[----:B------:R1:W2:Y:S01]  /*0660*/  @!UP3 SYNCS.EXCH.64 URZ, [UR10+0x58], UR6 ;  /* 0x000058060a3fb5b2 */ /* 0x0002a20008000100 */
[----:B------:R1:W2:Y:S01]  /*0670*/  @!UP4 SYNCS.EXCH.64 URZ, [UR10+0x60], UR6 ;  /* 0x000060060a3fc5b2 */ /* 0x0002a20008000100 */
[----:B------:R1:W2:Y:S01]  /*0680*/  @!UP5 SYNCS.EXCH.64 URZ, [UR10+0x68], UR6 ;  /* 0x000068060a3fd5b2 */ /* 0x0002a20008000100 */
[----:B------:R-:W-:Y:S01]  /*0690*/  NOP ;  /* 0x0000000000007918 */ /* 0x000fe20000000000 */
[----:B--234-:R-:W-:Y:S08]  /*06a0*/  BAR.SYNC.DEFER_BLOCKING 0x0 ;  /* 0x0000000000007b1d */ /* 0x01cff00000010000 */
[----:B01----:R-:W-:Y:S05]  /*06b0*/  @!P0 BRA `(.L_x_3) ;  /* 0x00000000001c8947 */ /* 0x003fea0003800000 */
[----:B------:R-:W0:Y:S02]  /*06c0*/  LDC.64 R6, c[0x0][0x598] ;  /* 0x00016600ff067b82 */ /* 0x000e240000000a00 */
[----:B0-----:R-:W2:Y:S02]  /*06d0*/  LDG.E.64 R6, desc[UR54][R6.64] ;  /* 0x0000003606067981 */ /* 0x001ea4000c1e1b00 */
[----:B--2---:R-:W-:-:S04]  /*06e0*/  ISETP.NE.U32.AND P0, PT, R6, RZ, PT ;  /* 0x000000ff0600720c */ /* 0x004fc80003f05070 */
[----:B------:R-:W-:-:S13]  /*06f0*/  ISETP.NE.AND.EX P0, PT, R7, RZ, PT, P0 ;  /* 0x000000ff0700720c */ /* 0x000fda0003f05300 */
[----:B------:R-:W-:Y:S05]  /*0700*/  @!P0 BRA `(.L_x_3) ;  /* 0x0000000000088947 */ /* 0x000fea0003800000 */
[----:B------:R1:W5:Y:S01]  /*0710*/  LD.E R22, desc[UR54][R6.64] ;  /* 0x0000003606167980 */ /* 0x000362000c101900 */
[----:B------:R-:W-:Y:S05]  /*0720*/  BRA `(.L_x_4) ;  /* 0x0000000000247947 */ /* 0x000fea0003800000 */
.L_x_3:
[----:B------:R-:W-:Y:S02]  /*0730*/  ULDC.64 UR4, c[0x0][0x588] ;  /* 0x0001620000047ab9 */ /* 0x000fe40000000a00 */
[----:B------:R-:W-:-:S04]  /*0740*/  ISETP.NE.U32.AND P0, PT, RZ, UR4, PT ;  /* 0x00000004ff007c0c */ /* 0x000fc8000bf05070 */
[----:B------:R-:W-:-:S13]  /*0750*/  ISETP.NE.AND.EX P0, PT, RZ, UR5, PT, P0 ;  /* 0x00000005ff007c0c */ /* 0x000fda000bf05300 */
[----:B------:R-:W-:Y:S05]  /*0760*/  @!P0 BRA `(.L_x_5) ;  /* 0x00000000000c8947 */ /* 0x000fea0003800000 */
[----:B------:R-:W0:Y:S02]  /*0770*/  LDC.64 R22, c[0x0][0x588] ;  /* 0x00016200ff167b82 */ /* 0x000e240000000a00 */
[----:B0-----:R0:W5:Y:S01]  /*0780*/  LDG.E R22, desc[UR54][R22.64] ;  /* 0x0000003616167981 */ /* 0x001162000c1e1900 */
[----:B------:R-:W-:Y:S05]  /*0790*/  BRA `(.L_x_4) ;  /* 0x0000000000087947 */ /* 0x000fea0003800000 */
.L_x_5:
[----:B------:R-:W-:Y:S02]  /*07a0*/  ULDC UR4, c[0x0][0x580] ;  /* 0x0001600000047ab9 */ /* 0x000fe40000000800 */
[----:B------:R-:W-:-:S07]  /*07b0*/  IMAD.U32 R22, RZ, RZ, UR4 ;  /* 0x00000004ff167e24 */ /* 0x000fce000f8e00ff */
.L_x_4:
[----:B------:R-:W-:Y:S02]  /*07c0*/  ULDC.64 UR4, c[0x0][0x5a0] ;  /* 0x0001680000047ab9 */ /* 0x000fe40000000a00 */
[----:B------:R-:W-:-:S04]  /*07d0*/  ISETP.NE.U32.AND P0, PT, RZ, UR4, PT ;  /* 0x00000004ff007c0c */ /* 0x000fc8000bf05070 */
[----:B------:R-:W-:-:S13]  /*07e0*/  ISETP.NE.AND.EX P0, PT, RZ, UR5, PT, P0 ;  /* 0x00000005ff007c0c */ /* 0x000fda000bf05300 */
[----:B------:R-:W-:Y:S05]  /*07f0*/  @!P0 BRA `(.L_x_6) ;  /* 0x00000000001c8947 */ /* 0x000fea0003800000 */
[----:B-1----:R-:W1:Y:S02]  /*0800*/  LDC.64 R6, c[0x0][0x5a0] ;  /* 0x00016800ff067b82 */ /* 0x002e640000000a00 */
[----:B-1----:R-:W2:Y:S02]  /*0810*/  LDG.E.64 R6, desc[UR54][R6.64] ;  /* 0x0000003606067981 */ /* 0x002ea4000c1e1b00 */
[----:B--2---:R-:W-:-:S04]  /*0820*/  ISETP.NE.U32.AND P0, PT, R6, RZ, PT ;  /* 0x000000ff0600720c */ /* 0x004fc80003f05070 */
[----:B------:R-:W-:-:S13]  /*0830*/  ISETP.NE.AND.EX P0, PT, R7, RZ, PT, P0 ;  /* 0x000000ff0700720c */ /* 0x000fda0003f05300 */
[----:B------:R-:W-:Y:S05]  /*0840*/  @!P0 BRA `(.L_x_6) ;  /* 0x0000000000088947 */ /* 0x000fea0003800000 */
[----:B0-----:R2:W5:Y:S01]  /*0850*/  LD.E R23, desc[UR54][R6.64] ;  /* 0x0000003606177980 */ /* 0x001562000c101900 */
[----:B------:R-:W-:Y:S05]  /*0860*/  BRA `(.L_x_7) ;  /* 0x0000000000247947 */ /* 0x000fea0003800000 */
.L_x_6:
[----:B------:R-:W-:Y:S02]  /*0870*/  ULDC.64 UR4, c[0x0][0x590] ;  /* 0x0001640000047ab9 */ /* 0x000fe40000000a00 */
[----:B------:R-:W-:-:S04]  /*0880*/  ISETP.NE.U32.AND P0, PT, RZ, UR4, PT ;  /* 0x00000004ff007c0c */ /* 0x000fc8000bf05070 */
[----:B------:R-:W-:-:S13]  /*0890*/  ISETP.NE.AND.EX P0, PT, RZ, UR5, PT, P0 ;  /* 0x00000005ff007c0c */ /* 0x000fda000bf05300 */
[----:B------:R-:W-:Y:S05]  /*08a0*/  @!P0 BRA `(.L_x_8) ;  /* 0x00000000000c8947 */ /* 0x000fea0003800000 */
[----:B-1----:R-:W0:Y:S02]  /*08b0*/  LDC.64 R6, c[0x0][0x590] ;  /* 0x00016400ff067b82 */ /* 0x002e240000000a00 */
[----:B0-----:R0:W5:Y:S01]  /*08c0*/  LDG.E R23, desc[UR54][R6.64] ;  /* 0x0000003606177981 */ /* 0x001162000c1e1900 */
[----:B------:R-:W-:Y:S05]  /*08d0*/  BRA `(.L_x_7) ;  /* 0x0000000000087947 */ /* 0x000fea0003800000 */
.L_x_8:
[----:B------:R-:W-:Y:S02]  /*08e0*/  ULDC UR4, c[0x0][0x584] ;  /* 0x0001610000047ab9 */ /* 0x000fe40000000800 */
[----:B0-----:R-:W-:-:S07]  /*08f0*/  IMAD.U32 R23, RZ, RZ, UR4 ;  /* 0x00000004ff177e24 */ /* 0x001fce000f8e00ff */
.L_x_7:
[----:B------:R-:W3:Y:S01]  /*0900*/  S2UR UR10, SR_CTAID.Y ;  /* 0x00000000000a79c3 */ /* 0x000ee20000002600 */
[----:B------:R-:W-:Y:S01]  /*0910*/  ULDC UR5, c[0x0][0x65c] ;  /* 0x0001970000057ab9 */ /* 0x000fe20000000800 */
[----:B------:R-:W-:Y:S01]  /*0920*/  UISETP.NE.AND UP0, UPT, UR15, 0x2, UPT ;  /* 0x000000020f00788c */ /* 0x000fe2000bf05270 */
[----:B------:R-:W-:Y:S01]  /*0930*/  IMAD.MOV.U32 R18, RZ, RZ, -0x1 ;  /* 0xffffffffff127424 */ /* 0x000fe200078e00ff */
[----:B------:R-:W-:Y:S01]  /*0940*/  UISETP.NE.AND UP2, UPT, UR5, 0x1, UPT ;  /* 0x000000010500788c */ /* 0x000fe2000bf45270 */
[----:B------:R-:W-:Y:S02]  /*0950*/  IMAD.MOV.U32 R2, RZ, RZ, -0x1 ;  /* 0xffffffffff027424 */ /* 0x000fe400078e00ff */
[----:B------:R-:W-:Y:S01]  /*0960*/  IMAD.MOV.U32 R19, RZ, RZ, -0x1 ;  /* 0xffffffffff137424 */ /* 0x000fe200078e00ff */
[----:B------:R-:W4:Y:S01]  /*0970*/  S2UR UR4, SR_CTAID.X ;  /* 0x00000000000479c3 */ /* 0x000f220000002500 */
[----:B------:R-:W-:-:S06]  /*0980*/  UP2UR UR38, UPR, URZ, 0x4 ;  /* 0x000000043f267883 */ /* 0x000fcc0008000000 */
[----:B------:R-:W-:Y:S01]  /*0990*/  @UP2 ULDC UR12, c[0x0][0x10] ;  /* 0x00000400000c2ab9 */ /* 0x000fe20000000800 */
[----:B------:R-:W-:Y:S01]  /*09a0*/  @UP2 UMOV UR7, URZ ;  /* 0x0000003f00072c82 */ /* 0x000fe20008000000 */
[----:B------:R-:W-:Y:S01]  /*09b0*/  @UP2 UMOV UR5, URZ ;  /* 0x0000003f00052c82 */ /* 0x000fe20008000000 */
[----:B012---:R-:W0:Y:S01]  /*09c0*/  LDC.64 R6, c[0x0][0x650] ;  /* 0x00019400ff067b82 */ /* 0x007e220000000a00 */
[----:B---3--:R-:W-:Y:S02]  /*09d0*/  @UP2 UMOV UR9, UR10 ;  /* 0x0000000a00092c82 */ /* 0x008fe40008000000 */
[----:B------:R-:W-:Y:S01]  /*09e0*/  @UP2 UMOV UR6, UR9 ;  /* 0x0000000900062c82 */ /* 0x000fe20008000000 */
[----:B------:R-:W-:Y:S01]  /*09f0*/  @!UP2 UMOV UR9, UR10 ;  /* 0x0000000a0009ac82 */ /* 0x000fe20008000000 */
[----:B----4-:R-:W-:-:S03]  /*0a00*/  @UP2 UIMAD.WIDE.U32 UR12, UR4, UR12, UR6 ;  /* 0x0000000c040c22a5 */ /* 0x010fc6000f8e0006 */
[----:B------:R-:W-:Y:S01]  /*0a10*/  @!UP2 ULDC UR6, c[0x0][0xc] ;  /* 0x000003000006aab9 */ /* 0x000fe20000000800 */
[----:B------:R-:W-:Y:S01]  /*0a20*/  @UP2 UIADD3 UR14, UR13, UR5, URZ ;  /* 0x000000050d0e2290 */ /* 0x000fe2000fffe03f */
[----:B------:R-:W-:Y:S02]  /*0a30*/  ULDC UR10, c[0x0][0xc] ;  /* 0x00000300000a7ab9 */ /* 0x000fe40000000800 */
[----:B------:R-:W-:Y:S01]  /*0a40*/  UMOV UR5, URZ ;  /* 0x0000003f00057c82 */ /* 0x000fe20008000000 */
[----:B------:R-:W-:Y:S01]  /*0a50*/  ULDC UR11, c[0x0][0x10] ;  /* 0x00000400000b7ab9 */ /* 0x000fe20000000800 */
[----:B------:R-:W-:Y:S02]  /*0a60*/  @!UP2 UIMAD.WIDE.U32 UR6, UR6, UR9, UR4 ;  /* 0x000000090606a2a5 */ /* 0x000fe4000f8e0004 */
[----:B------:R-:W-:Y:S01]  /*0a70*/  UIMAD.WIDE.U32 UR10, UR10, UR11, URZ ;  /* 0x0000000b0a0a72a5 */ /* 0x000fe2000f8e003f */
[----:B------:R-:W-:-:S03]  /*0a80*/  ULDC UR13, c[0x0][0x14] ;  /* 0x00000500000d7ab9 */ /* 0x000fc60000000800 */
[----:B------:R-:W-:Y:S02]  /*0a90*/  UIMAD.WIDE.U32 UR52, UR10, UR13, URZ ;  /* 0x0000000d0a3472a5 */ /* 0x000fe4000f8e003f */
[----:B------:R-:W-:Y:S01]  /*0aa0*/  UIMAD UR39, UR11, UR13, URZ ;  /* 0x0000000d0b2772a4 */ /* 0x000fe2000f8e023f */
[----:B------:R-:W-:Y:S01]  /*0ab0*/  @!UP2 UMOV UR12, UR6 ;  /* 0x00000006000cac82 */ /* 0x000fe20008000000 */
[----:B------:R-:W-:Y:S02]  /*0ac0*/  @!UP2 UMOV UR14, UR7 ;  /* 0x00000007000eac82 */ /* 0x000fe40008000000 */
[----:B------:R-:W-:Y:S02]  /*0ad0*/  UIADD3 UR39, UR53, UR39, URZ ;  /* 0x0000002735277290 */ /* 0x000fe4000fffe03f */
[----:B------:R-:W-:-:S04]  /*0ae0*/  UIADD3 UR6, UP1, UR12, UR52, URZ ;  /* 0x000000340c067290 */ /* 0x000fc8000ff3e03f */
[----:B------:R-:W-:Y:S02]  /*0af0*/  UIADD3.X UR7, UR14, UR39, URZ, UP1, !UPT ;  /* 0x000000270e077290 */ /* 0x000fe40008ffe43f */
[----:B------:R-:W-:Y:S02]  /*0b00*/  USEL UR6, UR6, UR12, !UP0 ;  /* 0x0000000c06067287 */ /* 0x000fe4000c000000 */
[----:B------:R-:W-:-:S04]  /*0b10*/  USEL UR7, UR7, UR14, !UP0 ;  /* 0x0000000e07077287 */ /* 0x000fc8000c000000 */
[----:B0-----:R-:W-:Y:S01]  /*0b20*/  ISETP.LE.U32.AND P0, PT, R6, UR6, PT ;  /* 0x0000000606007c0c */ /* 0x001fe2000bf03070 */
[----:B------:R-:W-:Y:S02]  /*0b30*/  IMAD.U32 R16, RZ, RZ, UR6 ;  /* 0x00000006ff107e24 */ /* 0x000fe4000f8e00ff */
[----:B------:R-:W-:Y:S02]  /*0b40*/  IMAD.U32 R0, RZ, RZ, UR7 ;  /* 0x00000007ff007e24 */ /* 0x000fe4000f8e00ff */
[----:B------:R-:W-:-:S03]  /*0b50*/  IMAD.U32 R17, RZ, RZ, UR7 ;  /* 0x00000007ff117e24 */ /* 0x000fc6000f8e00ff */
[----:B------:R-:W-:Y:S02]  /*0b60*/  ISETP.GE.U32.AND.EX P0, PT, R0, R7, PT, P0 ;  /* 0x000000070000720c */ /* 0x000fe40003f06100 */
[----:B------:R-:W-:-:S11]  /*0b70*/  PRMT R0, RZ, 0x7610, R0 ;  /* 0x00007610ff007816 */ /* 0x000fd60000000000 */
[----:B------:R-:W-:Y:S05]  /*0b80*/  @P0 BRA `(.L_x_9) ;  /* 0x00000004008c0947 */ /* 0x000fea0003800000 */
[----:B------:R-:W-:Y:S01]  /*0b90*/  I2FP.F32.U32 R0, UR4 ;  /* 0x0000000400007c45 */ /* 0x000fe20008201000 */
[----:B------:R-:W-:Y:S01]  /*0ba0*/  ULDC.64 UR16, c[0x0][0x628] ;  /* 0x00018a0000107ab9 */ /* 0x000fe20000000a00 */
[----:B------:R-:W-:Y:S01]  /*0bb0*/  ULDC UR6, c[0x0][0x150] ;  /* 0x0000540000067ab9 */ /* 0x000fe20000000800 */
[----:B------:R-:W-:Y:S01]  /*0bc0*/  ISETP.NE.U32.AND P0, PT, RZ, UR16, PT ;  /* 0x00000010ff007c0c */ /* 0x000fe2000bf05070 */
[----:B------:R-:W-:Y:S01]  /*0bd0*/  ULDC UR15, c[0x0][0x630] ;  /* 0x00018c00000f7ab9 */ /* 0x000fe20000000800 */
[----:B------:R-:W-:Y:S01]  /*0be0*/  FMUL R0, R0, UR6 ;  /* 0x0000000600007c20 */ /* 0x000fe20008400000 */
[----:B------:R-:W-:Y:S01]  /*0bf0*/  R2UR UR19, R16 ;  /* 0x00000000101372ca */ /* 0x000fe200000e0000 */
[----:B------:R-:W-:Y:S01]  /*0c00*/  ULDC UR21, c[0x0][0x154] ;  /* 0x0000550000157ab9 */ /* 0x000fe20000000800 */
[----:B------:R-:W-:Y:S01]  /*0c10*/  ISETP.NE.AND.EX P0, PT, RZ, UR17, PT, P0 ;  /* 0x00000011ff007c0c */ /* 0x000fe2000bf05300 */
[----:B------:R0:W1:Y:S01]  /*0c20*/  F2I.U32.TRUNC.NTZ R2, R0 ;  /* 0x0000000000027305 */ /* 0x000062000020f000 */
[----:B------:R-:W-:-:S02]  /*0c30*/  R2UR UR20, R17 ;  /* 0x00000000111472ca */ /* 0x000fc400000e0000 */
[----:B------:R-:W-:Y:S02]  /*0c40*/  R2UR UR6, R16 ;  /* 0x00000000100672ca */ /* 0x000fe400000e0000 */
[----:B------:R-:W-:-:S07]  /*0c50*/  R2UR UR7, R17 ;  /* 0x00000000110772ca */ /* 0x000fce00000e0000 */
[----:B0-----:R-:W-:Y:S08]  /*0c60*/  @!P0 BRA `(.L_x_10) ;  /* 0x0000000000308947 */ /* 0x001ff00003800000 */
[----:B------:R-:W-:Y:S01]  /*0c70*/  R2UR UR6, R16 ;  /* 0x00000000100672ca */ /* 0x000fe200000e0000 */
[----:B------:R-:W-:Y:S01]  /*0c80*/  ULDC UR12, c[0x0][0x634] ;  /* 0x00018d00000c7ab9 */ /* 0x000fe20000000800 */
[----:B------:R-:W-:-:S11]  /*0c90*/  R2UR UR14, R17 ;  /* 0x00000000110e72ca */ /* 0x000fd600000e0000 */
[----:B------:R-:W-:-:S04]  /*0ca0*/  UIADD3 UR12, UP1, UR6, UR12, URZ ;  /* 0x0000000c060c7290 */ /* 0x000fc8000ff3e03f */
[----:B------:R-:W-:-:S04]  /*0cb0*/  UIADD3.X UR14, URZ, UR14, URZ, UP1, !UPT ;  /* 0x0000000e3f0e7290 */ /* 0x000fc80008ffe43f */
[----:B------:R-:W-:-:S04]  /*0cc0*/  UIMAD.WIDE.U32 UR6, UR14, UR16, URZ ;  /* 0x000000100e0672a5 */ /* 0x000fc8000f8e003f */
[----:B------:R-:W-:Y:S02]  /*0cd0*/  UIMAD.WIDE.U32 UR10, UP1, UR12, UR17, UR6 ;  /* 0x000000110c0a72a5 */ /* 0x000fe4000f820006 */
[----:B------:R-:W-:Y:S02]  /*0ce0*/  UIMAD.WIDE.U32 UR6, UR12, UR16, URZ ;  /* 0x000000100c0672a5 */ /* 0x000fe4000f8e003f */
[----:B------:R-:W-:Y:S02]  /*0cf0*/  UIADD3.X UR13, URZ, URZ, URZ, UP1, !UPT ;  /* 0x0000003f3f0d7290 */ /* 0x000fe40008ffe43f */
[----:B------:R-:W-:Y:S01]  /*0d00*/  UIADD3 URZ, UP1, UR7, UR10, URZ ;  /* 0x0000000a073f7290 */ /* 0x000fe2000ff3e03f */
[----:B------:R-:W-:-:S03]  /*0d10*/  UMOV UR12, UR11 ;  /* 0x0000000b000c7c82 */ /* 0x000fc60008000000 */
[----:B------:R-:W-:-:S12]  /*0d20*/  UIMAD.WIDE.U32.X UR6, UR14, UR17, UR12, UP1 ;  /* 0x000000110e0672a5 */ /* 0x000fd800088e040c */
.L_x_10:
[----:B------:R-:W-:Y:S01]  /*0d30*/  USHF.R.U64 UR5, UR6, UR15, UR7 ;  /* 0x0000000f06057299 */ /* 0x000fe20008001207 */
[----:B------:R-:W-:Y:S01]  /*0d40*/  I2FP.F32.U32 R0, UR9 ;  /* 0x0000000900007c45 */ /* 0x000fe20008201000 */
[----:B------:R-:W-:Y:S01]  /*0d50*/  USHF.R.U32.HI UR6, URZ, UR15, UR7 ;  /* 0x0000000f3f067299 */ /* 0x000fe20008011607 */
[----:B-1----:R-:W-:Y:S01]  /*0d60*/  R2UR UR14, R2 ;  /* 0x00000000020e72ca */ /* 0x002fe200000e0000 */
[----:B------:R-:W-:Y:S02]  /*0d70*/  UIADD3 UR17, UP1, URZ, -UR5, URZ ;  /* 0x800000053f117290 */ /* 0x000fe4000ff3e03f */
[----:B------:R-:W-:Y:S01]  /*0d80*/  FMUL R0, R0, UR21 ;  /* 0x0000001500007c20 */ /* 0x000fe20008400000 */
[----:B------:R-:W-:Y:S01]  /*0d90*/  ULDC.64 UR10, c[0x0][0x620] ;  /* 0x00018800000a7ab9 */ /* 0x000fe20000000a00 */
[----:B------:R-:W-:Y:S01]  /*0da0*/  UIADD3.X UR6, URZ, ~UR6, URZ, UP1, !UPT ;  /* 0x800000063f067290 */ /* 0x000fe20008ffe43f */
[----:B------:R-:W-:Y:S01]  /*0db0*/  UMOV UR12, UR19 ;  /* 0x00000013000c7c82 */ /* 0x000fe20008000000 */
[----:B------:R-:W-:-:S02]  /*0dc0*/  UMOV UR13, UR20 ;  /* 0x00000014000d7c82 */ /* 0x000fc40008000000 */
[----:B------:R-:W-:Y:S01]  /*0dd0*/  UIMAD UR6, UR6, UR10, URZ ;  /* 0x0000000a060672a4 */ /* 0x000fe2000f8e023f */
[----:B------:R-:W0:Y:S01]  /*0de0*/  F2I.U32.TRUNC.NTZ R0, R0 ;  /* 0x0000000000007305 */ /* 0x000e22000020f000 */
[----:B------:R-:W-:Y:S02]  /*0df0*/  UIMAD.WIDE.U32 UR12, UR17, UR10, UR12 ;  /* 0x0000000a110c72a5 */ /* 0x000fe4000f8e000c */
[----:B------:R-:W-:Y:S01]  /*0e00*/  UIMAD UR17, UR17, UR11, UR6 ;  /* 0x0000000b111172a4 */ /* 0x000fe2000f8e0206 */
[----:B------:R-:W-:Y:S01]  /*0e10*/  ULDC UR24, c[0x0][0x658] ;  /* 0x0001960000187ab9 */ /* 0x000fe20000000800 */
[----:B------:R-:W-:Y:S02]  /*0e20*/  UMOV UR22, 0xffffffff ;  /* 0xffffffff00167882 */ /* 0x000fe40000000000 */
[----:B------:R-:W-:Y:S01]  /*0e30*/  UIADD3 UR17, UR13, UR17, URZ ;  /* 0x000000110d117290 */ /* 0x000fe2000fffe03f */
[----:B------:R-:W-:Y:S01]  /*0e40*/  ULDC UR19, c[0x0][0x618] ;  /* 0x0001860000137ab9 */ /* 0x000fe20000000800 */
[----:B------:R-:W-:Y:S01]  /*0e50*/  ULDC.64 UR6, c[0x0][0x640] ;  /* 0x0001900000067ab9 */ /* 0x000fe20000000a00 */
[----:B------:R-:W-:Y:S01]  /*0e60*/  USHF.L.U32 UR13, UR22, UR24, URZ ;  /* 0x00000018160d7299 */ /* 0x000fe2000800063f */
[----:B------:R-:W-:Y:S01]  /*0e70*/  ISETP.NE.U32.AND P0, PT, RZ, UR6, PT ;  /* 0x00000006ff007c0c */ /* 0x000fe2000bf05070 */
[----:B------:R-:W-:-:S02]  /*0e80*/  USHF.R.U64 UR22, UR12, UR19, UR17 ;  /* 0x000000130c167299 */ /* 0x000fc40008001211 */
[----:B------:R-:W-:Y:S01]  /*0e90*/  USHF.R.U32.HI UR12, URZ, UR19, UR17 ;  /* 0x000000133f0c7299 */ /* 0x000fe20008011611 */
[----:B0-----:R-:W-:Y:S01]  /*0ea0*/  R2UR UR16, R0 ;  /* 0x00000000001072ca */ /* 0x001fe200000e0000 */
[----:B------:R-:W-:Y:S01]  /*0eb0*/  ULDC UR21, c[0x0][0x608] ;  /* 0x0001820000157ab9 */ /* 0x000fe20000000800 */
[----:B------:R-:W-:Y:S01]  /*0ec0*/  ISETP.NE.AND.EX P0, PT, RZ, UR7, PT, P0 ;  /* 0x00000007ff007c0c */ /* 0x000fe2000bf05300 */
[----:B------:R-:W-:Y:S02]  /*0ed0*/  USHF.R.U64 UR26, UR22, UR21, UR12 ;  /* 0x00000015161a7299 */ /* 0x000fe4000800120c */
[----:B------:R-:W-:Y:S01]  /*0ee0*/  USHF.R.U32.HI UR12, URZ, UR21, UR12 ;  /* 0x000000153f0c7299 */ /* 0x000fe2000801160c */
[----:B------:R-:W-:Y:S01]  /*0ef0*/  UMOV UR20, 0x1 ;  /* 0x0000000100147882 */ /* 0x000fe20000000000 */
[----:B------:R-:W-:Y:S02]  /*0f00*/  UIADD3 UR14, -UR14, URZ, URZ ;  /* 0x0000003f0e0e7290 */ /* 0x000fe4000fffe13f */
[----:B------:R-:W-:-:S02]  /*0f10*/  USHF.R.U64 UR27, UR26, UR24, UR12 ;  /* 0x000000181a1b7299 */ /* 0x000fc4000800120c */
[----:B------:R-:W-:Y:S01]  /*0f20*/  USHF.L.U32 UR19, UR20, UR24, URZ ;  /* 0x0000001814137299 */ /* 0x000fe2000800063f */
[----:B------:R-:W-:Y:S01]  /*0f30*/  ULDC UR15, c[0x0][0x144] ;  /* 0x00005100000f7ab9 */ /* 0x000fe20000000800 */
[----:B------:R-:W-:Y:S01]  /*0f40*/  ULDC UR10, c[0x0][0x600] ;  /* 0x00018000000a7ab9 */ /* 0x000fe20000000800 */
[----:B------:R-:W-:Y:S02]  /*0f50*/  ULOP3.LUT UR20, URZ, UR13, URZ, 0x33, !UPT ;  /* 0x0000000d3f147292 */ /* 0x000fe4000f8e333f */
[----:B------:R-:W-:Y:S02]  /*0f60*/  USHF.R.U32.HI UR13, URZ, UR24, UR12 ;  /* 0x000000183f0d7299 */ /* 0x000fe4000801160c */
[----:B------:R-:W-:Y:S02]  /*0f70*/  UIADD3 UR11, UR10, -0x1, URZ ;  /* 0xffffffff0a0b7890 */ /* 0x000fe4000fffe03f */
[----:B------:R-:W-:Y:S02]  /*0f80*/  UIADD3 UR23, -UR16, URZ, URZ ;  /* 0x0000003f10177290 */ /* 0x000fe4000fffe13f */
[----:B------:R-:W-:Y:S01]  /*0f90*/  UIMAD UR4, UR15, UR14, UR4 ;  /* 0x0000000e0f0472a4 */ /* 0x000fe2000f8e0204 */
[----:B------:R-:W-:Y:S01]  /*0fa0*/  ULDC UR28, c[0x0][0x148] ;  /* 0x00005200001c7ab9 */ /* 0x000fe20000000800 */
[----:B------:R-:W-:Y:S01]  /*0fb0*/  ULDC UR24, c[0x0][0x648] ;  /* 0x0001920000187ab9 */ /* 0x000fe20000000800 */
[----:B------:R-:W-:Y:S01]  /*0fc0*/  ULDC UR25, c[0x0][0x638] ;  /* 0x00018e0000197ab9 */ /* 0x000fe20000000800 */
[----:B------:R-:W-:Y:S01]  /*0fd0*/  UMOV UR12, UR27 ;  /* 0x0000001b000c7c82 */ /* 0x000fe20008000000 */
[----:B------:R-:W-:Y:S07]  /*0fe0*/  @!P0 BRA `(.L_x_11) ;  /* 0x0000000000308947 */ /* 0x000fee0003800000 */
[----:B------:R-:W-:Y:S02]  /*0ff0*/  ULDC UR16, c[0x0][0x64c] ;  /* 0x0001930000107ab9 */ /* 0x000fe40000000800 */
        /* <DEDUP_REMOVED lines=8> */
[----:B------:R-:W-:-:S07]  /*1080*/  UIMAD.WIDE.U32.X UR6, UR21, UR7, UR16, UP1 ;  /* 0x00000007150672a5 */ /* 0x000fce00088e0410 */
[----:B------:R-:W-:Y:S01]  /*1090*/  UMOV UR12, UR6 ;  /* 0x00000006000c7c82 */ /* 0x000fe20008000000 */
[----:B------:R-:W-:-:S05]  /*10a0*/  UMOV UR13, UR7 ;  /* 0x00000007000d7c82 */ /* 0x000fca0008000000 */
.L_x_11:
[----:B------:R-:W-:Y:S01]  /*10b0*/  UISETP.NE.AND UP1, UPT, UR38, URZ, UPT ;  /* 0x0000003f2600728c */ /* 0x000fe2000bf25270 */
[----:B------:R-:W-:Y:S01]  /*10c0*/  IMAD.MOV.U32 R0, RZ, RZ, 0x1 ;  /* 0x00000001ff007424 */ /* 0x000fe200078e00ff */
[----:B------:R-:W-:Y:S01]  /*10d0*/  USHF.R.U64 UR6, UR12, UR24, UR13 ;  /* 0x000000180c067299 */ /* 0x000fe2000800120d */
[----:B------:R-:W-:Y:S01]  /*10e0*/  IMAD.U32 R19, RZ, RZ, UR5 ;  /* 0x00000005ff137e24 */ /* 0x000fe2000f8e00ff */
[----:B------:R-:W-:Y:S02]  /*10f0*/  ULOP3.LUT UR20, UR26, UR20, URZ, 0xc0, !UPT ;  /* 0x000000141a147292 */ /* 0x000fe4000f8ec03f */
[----:B------:R-:W-:Y:S02]  /*1100*/  UIADD3 UR7, -UR6, URZ, URZ ;  /* 0x0000003f06077290 */ /* 0x000fe4000fffe13f */
[----:B------:R-:W-:Y:S02]  /*1110*/  UIMAD UR19, UR19, UR6, UR20 ;  /* 0x00000006131372a4 */ /* 0x000fe4000f8e0214 */
[----:B------:R-:W-:-:S02]  /*1120*/  ULOP3.LUT UR11, UR22, UR11, URZ, 0xc0, !UPT ;  /* 0x0000000b160b7292 */ /* 0x000fc4000f8ec03f */
[----:B------:R-:W-:Y:S02]  /*1130*/  @UP1 UIMAD UR4, UR28, UR23, UR9 ;  /* 0x000000171c0412a4 */ /* 0x000fe4000f8e0209 */
[----:B------:R-:W-:-:S03]  /*1140*/  UIMAD UR6, UR7, UR25, UR27 ;  /* 0x00000019070672a4 */ /* 0x000fc6000f8e021b */
[----:B------:R-:W-:Y:S01]  /*1150*/  ULDC UR7, c[0x0][0x610] ;  /* 0x0001840000077ab9 */ /* 0x000fe20000000800 */
[----:B------:R-:W-:Y:S02]  /*1160*/  UIMAD UR6, UR6, UR10, UR11 ;  /* 0x0000000a060672a4 */ /* 0x000fe4000f8e020b */
[----:B------:R-:W-:-:S04]  /*1170*/  UIMAD UR4, UR19, UR7, UR4 ;  /* 0x00000007130472a4 */ /* 0x000fc8000f8e0204 */
[----:B------:R-:W-:Y:S02]  /*1180*/  USEL UR7, UR6, UR4, !UP1 ;  /* 0x0000000406077287 */ /* 0x000fe4000c800000 */
[----:B------:R-:W-:-:S04]  /*1190*/  USEL UR4, UR4, UR6, !UP1 ;  /* 0x0000000604047287 */ /* 0x000fc8000c800000 */
[----:B------:R-:W-:Y:S02]  /*11a0*/  IMAD.U32 R2, RZ, RZ, UR7 ;  /* 0x00000007ff027e24 */ /* 0x000fe4000f8e00ff */
[----:B------:R-:W-:-:S07]  /*11b0*/  IMAD.U32 R18, RZ, RZ, UR4 ;  /* 0x00000004ff127e24 */ /* 0x000fce000f8e00ff */
.L_x_9:
[----:B------:R-:W-:Y:S02]  /*11c0*/  ULDC UR4, c[0x0][0x28c] ;  /* 0x0000a30000047ab9 */ /* 0x000fe40000000800 */
[----:B------:R-:W-:-:S04]  /*11d0*/  UIADD3 UR4, UR4, 0x7f, URZ ;  /* 0x0000007f04047890 */ /* 0x000fc8000fffe03f */
[----:B------:R-:W-:-:S04]  /*11e0*/  USHF.R.S32.HI UR5, URZ, 0x1f, UR4 ;  /* 0x0000001f3f057899 */ /* 0x000fc80008011404 */
[----:B------:R-:W-:-:S04]  /*11f0*/  ULEA.HI UR5, UR5, UR4, URZ, 0x7 ;  /* 0x0000000405057291 */ /* 0x000fc8000f8f383f */
[----:B------:R-:W-:Y:S01]  /*1200*/  USHF.R.S32.HI UR37, URZ, 0x7, UR5 ;  /* 0x000000073f257899 */ /* 0x000fe20008011405 */
[----:B------:R-:W-:Y:S11]  /*1210*/  @!P1 BRA `(.L_x_12) ;  /* 0x0000005800889947 */ /* 0x000ff60003800000 */
[----:B------:R-:W-:-:S06]  /*1220*/  UISETP.GT.U32.AND UP1, UPT, UR18, 0x1, UPT ;  /* 0x000000011200788c */ /* 0x000fcc000bf24070 */
[----:B------:R-:W-:-:S13]  /*1230*/  PLOP3.LUT P0, PT, PT, PT, UP1, 0x80, 0x0 ;  /* 0x000000000000781c */ /* 0x000fda0003f0f018 */
[----:B------:R-:W-:Y:S05]  /*1240*/  @P0 EXIT ;  /* 0x000000000000094d */ /* 0x000fea0003800000 */
.L_x_13:
[----:B------:R-:W-:-:S08]  /*1250*/  NOP ;  /* 0x0000000000007918 */ /* 0x000fd00000000000 */
[----:B------:R-:W0:Y:S02]  /*1260*/  USETMAXREG.TRY_ALLOC.CTAPOOL UP1, 0xe8 ;  /* 0x000000e8000079c8 */ /* 0x000e240008020600 */
[----:B0-----:R-:W-:-:S13]  /*1270*/  PLOP3.LUT P0, PT, PT, PT, UP1, 0x80, 0x0 ;  /* 0x000000000000781c */ /* 0x001fda0003f0f018 */
[----:B------:R-:W-:Y:S05]  /*1280*/  @!P0 BRA `(.L_x_13) ;  /* 0xfffffffc00f08947 */ /* 0x000fea000383ffff */
[----:B------:R-:W-:-:S13]  /*1290*/  LOP3.LUT P0, RZ, R0, 0xff, RZ, 0xc0, !PT ;  /* 0x000000ff00ff7812 */ /* 0x000fda000780c0ff */
[----:B------:R-:W-:Y:S05]  /*12a0*/  @!P0 EXIT ;  /* 0x000000000000894d */ /* 0x000fea0003800000 */
[----:B------:R-:W-:Y:S01]  /*12b0*/  SHF.R.S32.HI R0, RZ, 0x1f, R3 ;  /* 0x0000001fff007819 */ /* 0x000fe20000011403 */
[----:B------:R-:W0:Y:S01]  /*12c0*/  S2UR UR5, SR_CgaCtaId ;  /* 0x00000000000579c3 */ /* 0x000e220000008800 */
[----:B------:R-:W-:Y:S01]  /*12d0*/  UMOV UR42, 0x400 ;  /* 0x00000400002a7882 */ /* 0x000fe20000000000 */
[----:B------:R-:W-:Y:S01]  /*12e0*/  USHF.R.U32.HI UR4, URZ, 0x2, UR37 ;  /* 0x000000023f047899 */ /* 0x000fe20008011625 */
[CC--:B------:R-:W-:Y:S01]  /*12f0*/  LEA.HI R4, R0.reuse, R3.reuse, RZ, 0x2 ;  /* 0x0000000300047211 */ /* 0x0c0fe200078f10ff */
[----:B------:R-:W-:Y:S01]  /*1300*/  ULOP3.LUT UR45, UR37, 0x3, URZ, 0xc0, !UPT ;  /* 0x00000003252d7892 */ /* 0x000fe2000f8ec03f */
[----:B------:R-:W-:Y:S01]  /*1310*/  LEA.HI R0, R0, R3, RZ, 0x5 ;  /* 0x0000000300007211 */ /* 0x000fe200078f28ff */
[----:B------:R-:W-:Y:S01]  /*1320*/  UISETP.LT.AND UP1, UPT, UR37, 0x1, UPT ;  /* 0x000000012500788c */ /* 0x000fe2000bf21270 */
[--C-:B------:R-:W-:Y:S01]  /*1330*/  SHF.R.S32.HI R88, RZ, 0x2, R4.reuse ;  /* 0x00000002ff587819 */ /* 0x100fe20000011404 */
[----:B------:R-:W1:Y:S01]  /*1340*/  LDC.64 R6, c[0x0][0x5c8] ;  /* 0x00017200ff067b82 */ /* 0x000e620000000a00 */
[----:B------:R-:W-:Y:S01]  /*1350*/  SHF.R.S32.HI R5, RZ, 0x1f, R4 ;  /* 0x0000001fff057819 */ /* 0x000fe20000011404 */
[----:B------:R-:W-:Y:S01]  /*1360*/  ULOP3.LUT UR4, UR4, 0x1, URZ, 0xc0, !UPT ;  /* 0x0000000104047892 */ /* 0x000fe2000f8ec03f */
[----:B------:R-:W-:Y:S01]  /*1370*/  LOP3.LUT R4, R4, 0xfffffffc, RZ, 0xc0, !PT ;  /* 0xfffffffc04047812 */ /* 0x000fe200078ec0ff */
[----:B------:R-:W-:Y:S01]  /*1380*/  ULDC UR44, c[0x0][0x658] ;  /* 0x00019600002c7ab9 */ /* 0x000fe20000000800 */
[----:B------:R-:W-:Y:S01]  /*1390*/  LEA.HI R5, R5, R88, RZ, 0x3 ;  /* 0x0000005805057211 */ /* 0x000fe200078f18ff */
[----:B------:R-:W-:Y:S01]  /*13a0*/  UMOV UR6, 0xffffffff ;  /* 0xffffffff00067882 */ /* 0x000fe20000000000 */
[----:B------:R-:W-:Y:S01]  /*13b0*/  ULDC UR8, c[0x0][0x284] ;  /* 0x0000a10000087ab9 */ /* 0x000fe20000000800 */
[----:B------:R-:W-:Y:S01]  /*13c0*/  IMAD.IADD R4, R3, 0x1, -R4 ;  /* 0x0000000103047824 */ /* 0x000fe200078e0a04 */
[----:B------:R-:W-:Y:S01]  /*13d0*/  LOP3.LUT R5, R5, 0xfffffff8, RZ, 0xc0, !PT ;  /* 0xfffffff805057812 */ /* 0x000fe200078ec0ff */
[----:B------:R-:W-:Y:S01]  /*13e0*/  USEL UR45, UR45, URZ, !UP0 ;  /* 0x0000003f2d2d7287 */ /* 0x000fe2000c000000 */
[----:B------:R-:W-:Y:S01]  /*13f0*/  SHF.R.S32.HI R3, RZ, 0x5, R0 ;  /* 0x00000005ff037819 */ /* 0x000fe20000011400 */
[----:B------:R-:W-:Y:S01]  /*1400*/  VIADD R0, R95, 0xffffffff ;  /* 0xffffffff5f007836 */ /* 0x000fe20000000000 */
[----:B------:R-:W-:Y:S01]  /*1410*/  USEL UR46, UR37, 0x1, UP1 ;  /* 0x00000001252e7887 */ /* 0x000fe20008800000 */
[----:B------:R-:W-:Y:S01]  /*1420*/  IMAD.IADD R88, R88, 0x1, -R5 ;  /* 0x0000000158587824 */ /* 0x000fe200078e0a05 */
[----:B------:R-:W-:Y:S01]  /*1430*/  USHF.L.U32 UR6, UR6, UR44, URZ ;  /* 0x0000002c06067299 */ /* 0x000fe2000800063f */
[----:B------:R-:W2:Y:S01]  /*1440*/  LDC R5, c[0x0][0x288] ;  /* 0x0000a200ff057b82 */ /* 0x000ea20000000800 */
[----:B0-----:R-:W-:Y:S01]  /*1450*/  ULEA UR42, UR5, UR42, 0x18 ;  /* 0x0000002a052a7291 */ /* 0x001fe2000f8ec03f */
[C---:B------:R-:W-:Y:S01]  /*1460*/  ISETP.NE.AND P0, PT, R0.reuse, RZ, PT ;  /* 0x000000ff0000720c */ /* 0x040fe20003f05270 */
[----:B------:R-:W-:Y:S01]  /*1470*/  IMAD.SHL.U32 R0, R0, 0x8, RZ ;  /* 0x0000000800007824 */ /* 0x000fe200078e00ff */
[--C-:B------:R-:W-:Y:S01]  /*1480*/  SHF.R.S32.HI R89, RZ, 0x1f, R88.reuse ;  /* 0x0000001fff597819 */ /* 0x100fe20000011458 */
[----:B------:R-:W-:Y:S01]  /*1490*/  UIADD3 UR50, UR42, 0x50, URZ ;  /* 0x000000502a327890 */ /* 0x000fe2000fffe03f */
[----:B------:R-:W-:Y:S01]  /*14a0*/  IMAD.SHL.U32 R90, R4, 0x2, RZ ;  /* 0x00000002045a7824 */ /* 0x000fe200078e00ff */
[----:B------:R-:W-:Y:S01]  /*14b0*/  UISETP.EQ.U32.AND UP0, UPT, UR4, 0x1, !UP0 ;  /* 0x000000010400788c */ /* 0x000fe2000c702070 */
[C-C-:B------:R-:W-:Y:S01]  /*14c0*/  IMAD R97, R3.reuse, -0x10, -R88.reuse ;  /* 0xfffffff003617824 */ /* 0x140fe200078e0a58 */
[----:B------:R-:W-:Y:S01]  /*14d0*/  LOP3.LUT R0, R0, 0x8, RZ, 0xc0, !PT ;  /* 0x0000000800007812 */ /* 0x000fe200078ec0ff */
[----:B------:R-:W-:Y:S01]  /*14e0*/  IMAD.WIDE R88, R3, 0x10, R88 ;  /* 0x0000001003587825 */ /* 0x000fe200078e0258 */
[C---:B-1----:R-:W-:Y:S01]  /*14f0*/  SHF.L.U64.HI R92, R6.reuse, 0x3, R7 ;  /* 0x00000003065c7819 */ /* 0x042fe20000010207 */
[----:B------:R-:W-:Y:S01]  /*1500*/  ULDC UR43, c[0x0][0x600] ;  /* 0x00018000002b7ab9 */ /* 0x000fe20000000800 */
[----:B------:R-:W-:Y:S01]  /*1510*/  SEL R98, RZ, 0x1, P0 ;  /* 0x00000001ff627807 */ /* 0x000fe20000000000 */
[----:B------:R-:W-:Y:S01]  /*1520*/  IMAD.SHL.U32 R93, R6, 0x8, RZ ;  /* 0x00000008065d7824 */ /* 0x000fe200078e00ff */
[----:B------:R-:W-:Y:S01]  /*1530*/  LEA R95, R95, UR50, 0x3 ;  /* 0x000000325f5f7c11 */ /* 0x000fe2000f8e18ff */
[----:B------:R-:W-:Y:S01]  /*1540*/  VIADD R97, R97, UR8 ;  /* 0x0000000861617c36 */ /* 0x000fe20008000000 */
[C---:B------:R-:W-:Y:S01]  /*1550*/  LOP3.LUT R99, R0.reuse, 0x8, RZ, 0x3c, !PT ;  /* 0x0000000800637812 */ /* 0x040fe200078e3cff */
[----:B------:R-:W-:Y:S01]  /*1560*/  UMOV UR7, 0x1 ;  /* 0x0000000100077882 */ /* 0x000fe20000000000 */
[----:B------:R-:W-:Y:S01]  /*1570*/  LOP3.LUT R96, R0, 0x18, RZ, 0x3c, !PT ;  /* 0x0000001800607812 */ /* 0x000fe200078e3cff */
[----:B------:R-:W-:Y:S01]  /*1580*/  ULOP3.LUT UR49, UR40, 0x1, URZ, 0xfc, !UPT ;  /* 0x0000000128317892 */ /* 0x000fe2000f8efc3f */
[----:B------:R-:W-:Y:S01]  /*1590*/  SHF.R.S32.HI R91, RZ, 0x1f, R90 ;  /* 0x0000001fff5b7819 */ /* 0x000fe2000001145a */
[----:B------:R-:W-:Y:S01]  /*15a0*/  USHF.L.U32 UR36, UR37, 0x1, URZ ;  /* 0x0000000125247899 */ /* 0x000fe2000800063f */
[----:B--2---:R-:W-:Y:S01]  /*15b0*/  IMAD R94, R4, -0x2, R5 ;  /* 0xfffffffe045e7824 */ /* 0x004fe200078e0205 */
[----:B------:R-:W-:-:S02]  /*15c0*/  USHF.L.U64.HI UR41, UR52, 0x1, UR39 ;  /* 0x0000000134297899 */ /* 0x000fc40008010227 */
[----:B------:R-:W-:Y:S02]  /*15d0*/  UIADD3 UR43, UR43, -0x1, URZ ;  /* 0xffffffff2b2b7890 */ /* 0x000fe4000fffe03f */
[----:B------:R-:W-:Y:S02]  /*15e0*/  USHF.L.U32 UR44, UR7, UR44, URZ ;  /* 0x0000002c072c7299 */ /* 0x000fe4000800063f */
[----:B------:R-:W-:Y:S02]  /*15f0*/  UIADD3 UR46, -UR46, UR37, URZ ;  /* 0x000000252e2e7290 */ /* 0x000fe4000fffe13f */
[----:B------:R-:W-:Y:S02]  /*1600*/  ULOP3.LUT UR47, URZ, UR6, URZ, 0x33, !UPT ;  /* 0x000000063f2f7292 */ /* 0x000fe4000f8e333f */
[----:B------:R-:W-:-:S12]  /*1610*/  USEL UR48, URZ, 0x1, !UP0 ;  /* 0x000000013f307887 */ /* 0x000fd8000c000000 */
.L_x_161:
[----:B------:R-:W-:-:S04]  /*1620*/  SHF.L.U32 R0, R98, 0x1f, RZ ;  /* 0x0000001f62007819 */ /* 0x000fc800000006ff */
[----:B------:R-:W0:Y:S02]  /*1630*/  SYNCS.PHASECHK.TRANS64.TRYWAIT P0, [R95+URZ+-0x8], R0 ;  /* 0xfffff8005f0075a7 */ /* 0x000e24000800017f */
[----:B012345:R-:W-:Y:S05]  /*1640*/  @!P0 BRA `(.L_x_14) ;  /* 0x0000006400a08947 */ /* 0x03ffea0003800000 */
.L_x_183:
[----:B------:R-:W-:Y:S02]  /*1650*/  ULDC UR4, c[0x0][0x28c] ;  /* 0x0000a30000047ab9 */ /* 0x000fe40000000800 */
[----:B------:R-:W-:-:S13]  /*1660*/  ISETP.LT.AND P0, PT, RZ, UR4, PT ;  /* 0x00000004ff007c0c */ /* 0x000fda000bf01270 */
[----:B------:R-:W-:Y:S05]  /*1670*/  @P0 BRA `(.L_x_15) ;  /* 0x0000000000400947 */ /* 0x000fea0003800000 */
[----:B0-----:R-:W-:Y:S01]  /*1680*/  MOV R0, 0x0 ;  /* 0x0000000000007802 */ /* 0x001fe20000000f00 */
[----:B------:R-:W-:Y:S01]  /*1690*/  ULDC.64 UR4, c[0x4][0x68] ;  /* 0x01001a0000047ab9 */ /* 0x000fe20000000a00 */
[----:B------:R-:W-:Y:S01]  /*16a0*/  ULDC.64 UR6, c[0x4][0x8] ;  /* 0x0100020000067ab9 */ /* 0x000fe20000000a00 */
[----:B------:R-:W-:Y:S01]  /*16b0*/  IMAD.U32 R4, RZ, RZ, UR4 ;  /* 0x00000004ff047e24 */ /* 0x000fe2000f8e00ff */
[----:B------:R0:W1:Y:S01]  /*16c0*/  LDC.64 R14, c[0x4][R0] ;  /* 0x01000000000e7b82 */ /* 0x0000620000000a00 */
[----:B------:R-:W-:Y:S01]  /*16d0*/  IMAD.U32 R5, RZ, RZ, UR5 ;  /* 0x00000005ff057e24 */ /* 0x000fe2000f8e00ff */
[----:B------:R-:W-:Y:S01]  /*16e0*/  ULDC.64 UR4, c[0x4][0x70] ;  /* 0x01001c0000047ab9 */ /* 0x000fe20000000a00 */
[----:B------:R-:W-:Y:S02]  /*16f0*/  IMAD.U32 R10, RZ, RZ, UR6 ;  /* 0x00000006ff0a7e24 */ /* 0x000fe4000f8e00ff */
[----:B------:R-:W-:Y:S02]  /*1700*/  IMAD.U32 R6, RZ, RZ, UR4 ;  /* 0x00000004ff067e24 */ /* 0x000fe4000f8e00ff */
[----:B------:R-:W-:-:S02]  /*1710*/  IMAD.U32 R7, RZ, RZ, UR5 ;  /* 0x00000005ff077e24 */ /* 0x000fc4000f8e00ff */
[----:B------:R-:W-:Y:S02]  /*1720*/  IMAD.U32 R11, RZ, RZ, UR7 ;  /* 0x00000007ff0b7e24 */ /* 0x000fe4000f8e00ff */
[----:B------:R-:W-:Y:S02]  /*1730*/  IMAD.MOV.U32 R8, RZ, RZ, 0x1e1 ;  /* 0x000001e1ff087424 */ /* 0x000fe400078e00ff */
[----:B------:R-:W-:Y:S02]  /*1740*/  IMAD.MOV.U32 R12, RZ, RZ, 0x1 ;  /* 0x00000001ff0c7424 */ /* 0x000fe400078e00ff */
[----:B0-----:R-:W-:-:S07]  /*1750*/  IMAD.MOV.U32 R13, RZ, RZ, RZ ;  /* 0x000000ffff0d7224 */ /* 0x001fce00078e00ff */
[----:B------:R-:W-:-:S07]  /*1760*/  LEPC R20, `(.L_x_15) ;  /* 0x000000001014794e */ /* 0x000fce0000000000 */
[----:B-1---5:R-:W-:Y:S05]  /*1770*/  CALL.ABS.NOINC R14 ;  /* 0x000000000e007343 */ /* 0x022fea0003c00000 */
.L_x_15:
[----:B0-----:R-:W-:-:S05]  /*1780*/  IMAD.U32 R0, RZ, RZ, UR49 ;  /* 0x00000031ff007e24 */ /* 0x001fca000f8e00ff */
[----:B------:R-:W-:-:S13]  /*1790*/  ISETP.NE.AND P0, PT, R0, 0x3, PT ;  /* 0x000000030000780c */ /* 0x000fda0003f05270 */
[----:B------:R-:W-:Y:S05]  /*17a0*/  @!P0 BRA `(.L_x_16) ;  /* 0x0000000000048947 */ /* 0x000fea0003800000 */
[----:B------:R-:W-:Y:S01]  /*17b0*/  BPT.TRAP 0x1 ;  /* 0x000000040000795c */ /* 0x000fe20000300000 */
.L_x_16:
[----:B------:R-:W-:Y:S02]  /*17c0*/  IMAD.U32 R3, RZ, RZ, UR45 ;  /* 0x0000002dff037e24 */ /* 0x000fe4000f8e00ff */
[----:B------:R-:W-:-:S03]  /*17d0*/  IMAD.U32 R0, RZ, RZ, UR48 ;  /* 0x00000030ff007e24 */ /* 0x000fc6000f8e00ff */
[----:B------:R-:W-:Y:S02]  /*17e0*/  LEA R3, R3, UR42, 0x3 ;  /* 0x0000002a03037c11 */ /* 0x000fe4000f8e18ff */
[----:B------:R-:W-:-:S04]  /*17f0*/  SHF.L.U32 R0, R0, 0x1f, RZ ;  /* 0x0000001f00007819 */ /* 0x000fc800000006ff */
[----:B------:R0:W1:Y:S01]  /*1800*/  SYNCS.PHASECHK.TRANS64.TRYWAIT P1, [R3+URZ], R0 ;  /* 0x00000000030075a7 */ /* 0x000062000802017f */
[----:B------:R-:W-:Y:S05]  /*1810*/  @!P0 BRA `(.L_x_17) ;  /* 0x0000000000048947 */ /* 0x000fea0003800000 */
[----:B------:R-:W-:Y:S01]  /*1820*/  BPT.TRAP 0x1 ;  /* 0x000000040000795c */ /* 0x000fe20000300000 */
.L_x_17:
[----:B------:R-:W-:-:S05]  /*1830*/  IMAD.U32 R4, RZ, RZ, UR46 ;  /* 0x0000002eff047e24 */ /* 0x000fca000f8e00ff */
[----:B------:R-:W-:Y:S01]  /*1840*/  ISETP.GE.AND P2, PT, R4, 0x1, PT ;  /* 0x000000010400780c */ /* 0x000fe20003f46270 */
[----:B-1----:R-:W-:-:S12]  /*1850*/  @P1 BRA `(.L_x_18) ;  /* 0x0000000000081947 */ /* 0x002fd80003800000 */
[----:B------:R-:W1:Y:S02]  /*1860*/  SYNCS.PHASECHK.TRANS64.TRYWAIT P1, [R3+URZ], R0 ;  /* 0x00000000030075a7 */ /* 0x000e64000802017f */
[----:B-1----:R-:W-:Y:S05]  /*1870*/  @!P1 BRA `(.L_x_19) ;  /* 0x0000006400289947 */ /* 0x002fea0003800000 */
.L_x_18:
[----:B------:R-:W-:Y:S05]  /*1880*/  WARPSYNC.ALL ;  /* 0x0000000000007948 */ /* 0x000fea0003800000 */
[----:B------:R-:W-:Y:S01]  /*1890*/  UIADD3 UR4, UR42, 0x180, URZ ;  /* 0x000001802a047890 */ /* 0x000fe2000fffe03f */
[----:B------:R-:W-:Y:S01]  /*18a0*/  WARPGROUP.ARRIVE ;  /* 0x00000000000079c5 */ /* 0x000fe20000000000 */
[----:B------:R-:W-:Y:S02]  /*18b0*/  UIADD3 UR5, UR42, 0x10180, URZ ;  /* 0x000101802a057890 */ /* 0x000fe4000fffe03f */
[----:B------:R-:W-:Y:S02]  /*18c0*/  USHF.R.U32.HI UR4, URZ, 0x4, UR4 ;  /* 0x000000043f047899 */ /* 0x000fe40008011604 */
[----:B------:R-:W-:-:S02]  /*18d0*/  USHF.R.U32.HI UR5, URZ, 0x4, UR5 ;  /* 0x000000043f057899 */ /* 0x000fc40008011605 */
[----:B------:R-:W-:Y:S02]  /*18e0*/  ULOP3.LUT UR4, UR4, 0x3fff, URZ, 0xc0, !UPT ;  /* 0x00003fff04047892 */ /* 0x000fe4000f8ec03f */
[----:B------:R-:W-:Y:S02]  /*18f0*/  ULOP3.LUT UR5, UR5, 0x3fff, URZ, 0xc0, !UPT ;  /* 0x00003fff05057892 */ /* 0x000fe4000f8ec03f */
[----:B------:R-:W-:Y:S02]  /*1900*/  ULOP3.LUT UR8, UR4, 0x10000, URZ, 0xfc, !UPT ;  /* 0x0001000004087892 */ /* 0x000fe4000f8efc3f */
[----:B------:R-:W-:Y:S02]  /*1910*/  ULOP3.LUT UR9, UR5, 0x10000, URZ, 0xfc, !UPT ;  /* 0x0001000005097892 */ /* 0x000fe4000f8efc3f */
[----:B------:R-:W-:Y:S02]  /*1920*/  ULEA UR11, UR45, UR8, 0xa ;  /* 0x000000082d0b7291 */ /* 0x000fe4000f8e503f */
[----:B------:R-:W-:Y:S01]  /*1930*/  ULEA UR10, UR45, UR9, 0xb ;  /* 0x000000092d0a7291 */ /* 0x000fe2000f8e583f */
[----:B------:R-:W-:Y:S01]  /*1940*/  UMOV UR5, 0x40000040 ;  /* 0x4000004000057882 */ /* 0x000fe20000000000 */
[----:B------:R-:W-:-:S03]  /*1950*/  UMOV UR7, 0x40000040 ;  /* 0x4000004000077882 */ /* 0x000fc60000000000 */
[----:B------:R-:W-:Y:S02]  /*1960*/  UMOV UR4, UR11 ;  /* 0x0000000b00047c82 */ /* 0x000fe40008000000 */
[----:B------:R-:W-:Y:S02]  /*1970*/  UMOV UR6, UR10 ;  /* 0x0000000a00067c82 */ /* 0x000fe40008000000 */
[----:B------:R-:W-:Y:S01]  /*1980*/  HGMMA.64x128x16.F32 R24, gdesc[UR4], RZ, !UPT, gsb0 ;  /* 0x01e00000041879f0 */ /* 0x000fe2000c0008ff */
[----:B------:R-:W-:Y:S02]  /*1990*/  UIADD3 UR4, UR11, 0x2, URZ ;  /* 0x000000020b047890 */ /* 0x000fe4000fffe03f */
[----:B------:R-:W-:Y:S01]  /*19a0*/  UIADD3 UR6, UR10, 0x2, URZ ;  /* 0x000000020a067890 */ /* 0x000fe2000fffe03f */
[----:B------:R-:W-:Y:S01]  /*19b0*/  UMOV UR5, 0x40000040 ;  /* 0x4000004000057882 */ /* 0x000fe20000000000 */
[----:B------:R-:W-:Y:S01]  /*19c0*/  UMOV UR7, 0x40000040 ;  /* 0x4000004000077882 */ /* 0x000fe20000000000 */
[----:B------:R-:W-:-:S02]  /*19d0*/  WARPGROUP.DEPBAR.LE gsb0, 0x0 ;  /* 0x00008000000079c5 */ /* 0x000fc40000010000 */
[----:B------:R-:W-:-:S06]  /*19e0*/  WARPGROUP.ARRIVE ;  /* 0x00000000000079c5 */ /* 0x000fcc0000000000 */
[----:B------:R-:W-:Y:S01]  /*19f0*/  HGMMA.64x128x16.F32 R24, gdesc[UR4], R24, gsb0 ;  /* 0x01e00000041879f0 */ /* 0x000fe20008000818 */
[----:B------:R-:W-:Y:S02]  /*1a00*/  UIADD3 UR4, UR11, 0x4, URZ ;  /* 0x000000040b047890 */ /* 0x000fe4000fffe03f */
[----:B------:R-:W-:Y:S01]  /*1a10*/  UIADD3 UR6, UR10, 0x4, URZ ;  /* 0x000000040a067890 */ /* 0x000fe2000fffe03f */
[----:B------:R-:W-:Y:S01]  /*1a20*/  UMOV UR5, 0x40000040 ;  /* 0x4000004000057882 */ /* 0x000fe20000000000 */
[----:B------:R-:W-:Y:S01]  /*1a30*/  UMOV UR7, 0x40000040 ;  /* 0x4000004000077882 */ /* 0x000fe20000000000 */
[----:B------:R-:W-:Y:S02]  /*1a40*/  WARPGROUP.DEPBAR.LE gsb0, 0x0 ;  /* 0x00008000000079c5 */ /* 0x000fe40000010000 */
        /* <DEDUP_REMOVED lines=36> */
[----:B------:R-:W-:Y:S03]  /*1c90*/  HGMMA.64x128x16.F32 R24, gdesc[UR4], R24, gsb0 ;  /* 0x01e00000041879f0 */ /* 0x000fe60008000818 */
[----:B------:R-:W-:Y:S02]  /*1ca0*/  WARPGROUP.DEPBAR.LE gsb0, 0x0 ;  /* 0x00008000000079c5 */ /* 0x000fe40000010000 */
[----:B------:R-:W-:Y:S05]  /*1cb0*/  @!P2 BRA `(.L_x_20) ;  /* 0x000000040084a947 */ /* 0x000fea0003800000 */
[----:B------:R-:W-:Y:S01]  /*1cc0*/  UIADD3 UR10, UR45, 0x1, URZ ;  /* 0x000000012d0a7890 */ /* 0x000fe2000fffe03f */
[----:B01----:R-:W-:Y:S01]  /*1cd0*/  IMAD.U32 R0, RZ, RZ, UR46 ;  /* 0x0000002eff007e24 */ /* 0x003fe2000f8e00ff */
[----:B------:R-:W-:Y:S02]  /*1ce0*/  UMOV UR11, UR45 ;  /* 0x0000002d000b7c82 */ /* 0x000fe40008000000 */
[----:B------:R-:W-:-:S04]  /*1cf0*/  UISETP.NE.AND UP0, UPT, UR10, 0x4, UPT ;  /* 0x000000040a00788c */ /* 0x000fc8000bf05270 */
[----:B------:R-:W-:Y:S02]  /*1d00*/  USEL UR4, URZ, 0x1, UP0 ;  /* 0x000000013f047887 */ /* 0x000fe40008000000 */
[----:B------:R-:W-:Y:S02]  /*1d10*/  USEL UR10, UR10, URZ, UP0 ;  /* 0x0000003f0a0a7287 */ /* 0x000fe40008000000 */
[----:B------:R-:W-:-:S06]  /*1d20*/  ULOP3.LUT UR4, UR48, UR4, URZ, 0x3c, !UPT ;  /* 0x0000000430047292 */ /* 0x000fcc000f8e3c3f */
[----:B------:R-:W-:-:S07]  /*1d30*/  IMAD.U32 R5, RZ, RZ, UR4 ;  /* 0x00000004ff057e24 */ /* 0x000fce000f8e00ff */
.L_x_27:
[----:B01----:R-:W-:Y:S05]  /*1d40*/  @!P0 BRA `(.L_x_21) ;  /* 0x0000000000048947 */ /* 0x003fea0003800000 */
[----:B------:R-:W-:Y:S01]  /*1d50*/  BPT.TRAP 0x1 ;  /* 0x000000040000795c */ /* 0x000fe20000300000 */
.L_x_21:
[----:B------:R-:W-:Y:S01]  /*1d60*/  ULEA UR4, UR10, UR42, 0x3 ;  /* 0x0000002a0a047291 */ /* 0x000fe2000f8e183f */
[----:B------:R-:W-:-:S08]  /*1d70*/  SHF.L.U32 R3, R5, 0x1f, RZ ;  /* 0x0000001f05037819 */ /* 0x000fd000000006ff */
[----:B------:R0:W1:Y:S01]  /*1d80*/  SYNCS.PHASECHK.TRANS64.TRYWAIT P1, [UR4], R3 ;  /* 0x00000003ff0075a7 */ /* 0x0000620008020144 */
[----:B------:R-:W-:Y:S05]  /*1d90*/  @!P0 BRA `(.L_x_22) ;  /* 0x0000000000048947 */ /* 0x000fea0003800000 */
[----:B------:R-:W-:Y:S01]  /*1da0*/  BPT.TRAP 0x1 ;  /* 0x000000040000795c */ /* 0x000fe20000300000 */
.L_x_22:
[----:B-1----:R-:W-:Y:S05]  /*1db0*/  @P1 BRA `(.L_x_23) ;  /* 0x0000000000081947 */ /* 0x002fea0003800000 */
[----:B------:R-:W1:Y:S02]  /*1dc0*/  SYNCS.PHASECHK.TRANS64.TRYWAIT P1, [UR4], R3 ;  /* 0x00000003ff0075a7 */ /* 0x000e640008020144 */
[----:B-1----:R-:W-:Y:S05]  /*1dd0*/  @!P1 BRA `(.L_x_24) ;  /* 0x0000005c00e49947 */ /* 0x002fea0003800000 */
.L_x_23:
[----:B------:R-:W-:Y:S01]  /*1de0*/  ULEA UR13, UR10, UR8, 0xa ;  /* 0x000000080a0d7291 */ /* 0x000fe2000f8e503f */
[----:B------:R-:W-:Y:S01]  /*1df0*/  WARPGROUP.ARRIVE ;  /* 0x00000000000079c5 */ /* 0x000fe20000000000 */
[----:B------:R-:W-:Y:S01]  /*1e00*/  ULEA UR12, UR10, UR9, 0xb ;  /* 0x000000090a0c7291 */ /* 0x000fe2000f8e583f */
[----:B------:R-:W-:Y:S01]  /*1e10*/  UMOV UR5, 0x40000040 ;  /* 0x4000004000057882 */ /* 0x000fe20000000000 */
[----:B------:R-:W-:-:S03]  /*1e20*/  UMOV UR7, 0x40000040 ;  /* 0x4000004000077882 */ /* 0x000fc60000000000 */
[----:B------:R-:W-:Y:S02]  /*1e30*/  UMOV UR4, UR13 ;  /* 0x0000000d00047c82 */ /* 0x000fe40008000000 */
[----:B------:R-:W-:Y:S02]  /*1e40*/  UMOV UR6, UR12 ;  /* 0x0000000c00067c82 */ /* 0x000fe40008000000 */
[----:B------:R-:W-:Y:S01]  /*1e50*/  HGMMA.64x128x16.F32 R24, gdesc[UR4], R24, gsb0 ;  /* 0x01e00000041879f0 */ /* 0x000fe20008000818 */
        /* <DEDUP_REMOVED lines=51> */
[----:B------:R-:W-:Y:S01]  /*2190*/  BPT.TRAP 0x1 ;  /* 0x000000040000795c */ /* 0x000fe20000300000 */
.L_x_25:
[----:B------:R-:W-:Y:S02]  /*21a0*/  UISETP.GT.U32.AND UP0, UPT, UR40, 0x1, UPT ;  /* 0x000000012800788c */ /* 0x000fe4000bf04070 */
[----:B------:R-:W-:-:S04]  /*21b0*/  ULEA UR4, UR11, UR42, 0x3 ;  /* 0x0000002a0b047291 */ /* 0x000fc8000f8e183f */
[----:B------:R-:W-:Y:S01]  /*21c0*/  UIADD3 UR4, UR4, 0x20, URZ ;  /* 0x0000002004047890 */ /* 0x000fe2000fffe03f */
[----:B------:R-:W-:-:S03]  /*21d0*/  PLOP3.LUT P1, PT, PT, PT, UP0, 0x80, 0x0 ;  /* 0x000000000000781c */ /* 0x000fc60003f2f008 */
[----:B------:R-:W-:-:S09]  /*21e0*/  UPRMT UR4, URZ, 0x654, UR4 ;  /* 0x000006543f047896 */ /* 0x000fd20008000004 */
[----:B------:R-:W-:Y:S01]  /*21f0*/  SYNCS.ARRIVE.TRANS64.RED.A1T0 RZ, [UR4], RZ ;  /* 0x000000ffffff79a7 */ /* 0x000fe20008100404 */
[----:B------:R-:W-:Y:S05]  /*2200*/  @P1 BRA `(.L_x_26) ;  /* 0x0000000000041947 */ /* 0x000fea0003800000 */
[----:B------:R-:W-:Y:S01]  /*2210*/  BPT.TRAP 0x1 ;  /* 0x000000040000795c */ /* 0x000fe20000300000 */
.L_x_26:
[----:B------:R-:W-:Y:S01]  /*2220*/  UIADD3 UR10, UR10, 0x1, URZ ;  /* 0x000000010a0a7890 */ /* 0x000fe2000fffe03f */
[C---:B------:R-:W-:Y:S01]  /*2230*/  ISETP.GT.AND P1, PT, R0.reuse, 0x1, PT ;  /* 0x000000010000780c */ /* 0x040fe20003f24270 */
[----:B------:R-:W-:Y:S01]  /*2240*/  UIADD3 UR11, UR11, 0x1, URZ ;  /* 0x000000010b0b7890 */ /* 0x000fe2000fffe03f */
[----:B------:R-:W-:Y:S01]  /*2250*/  VIADD R0, R0, 0xffffffff ;  /* 0xffffffff00007836 */ /* 0x000fe20000000000 */
[----:B------:R-:W-:Y:S02]  /*2260*/  UISETP.NE.AND UP0, UPT, UR10, 0x4, UPT ;  /* 0x000000040a00788c */ /* 0x000fe4000bf05270 */
[----:B------:R-:W-:Y:S02]  /*2270*/  UISETP.NE.AND UP1, UPT, UR11, 0x4, UPT ;  /* 0x000000040b00788c */ /* 0x000fe4000bf25270 */
[----:B------:R-:W-:Y:S02]  /*2280*/  USEL UR4, URZ, 0x1, UP0 ;  /* 0x000000013f047887 */ /* 0x000fe40008000000 */
[----:B------:R-:W-:-:S02]  /*2290*/  USEL UR10, UR10, URZ, UP0 ;  /* 0x0000003f0a0a7287 */ /* 0x000fc40008000000 */
[----:B------:R-:W-:Y:S02]  /*22a0*/  USEL UR11, UR11, URZ, UP1 ;  /* 0x0000003f0b0b7287 */ /* 0x000fe40008800000 */
[----:B------:R-:W-:Y:S01]  /*22b0*/  LOP3.LUT R5, R5, UR4, RZ, 0x3c, !PT ;  /* 0x0000000405057c12 */ /* 0x000fe2000f8e3cff */
[----:B------:R-:W-:Y:S09]  /*22c0*/  @P1 BRA `(.L_x_27) ;  /* 0xfffffff8009c1947 */ /* 0x000ff2000383ffff */
.L_x_20:
[----:B01----:R-:W0:Y:S01]  /*22d0*/  LDC R0, c[0x0][0x28c] ;  /* 0x0000a300ff007b82 */ /* 0x003e220000000800 */
[----:B------:R1:W-:Y:S01]  /*22e0*/  SYNCS.ARRIVE.TRANS64.A1T0 RZ, [R99+UR50], RZ ;  /* 0x000000ff63ff79a7 */ /* 0x0003e20008100032 */
[----:B0-----:R-:W-:-:S13]  /*22f0*/  ISETP.GE.AND P1, PT, R0, 0x1, PT ;  /* 0x000000010000780c */ /* 0x001fda0003f26270 */
[----:B-1----:R-:W-:Y:S05]  /*2300*/  @!P1 BRA `(.L_x_28) ;  /* 0x0000000000309947 */ /* 0x002fea0003800000 */
[----:B------:R-:W-:Y:S05]  /*2310*/  @!P0 BRA `(.L_x_29) ;  /* 0x0000000000048947 */ /* 0x000fea0003800000 */
[----:B------:R-:W-:Y:S01]  /*2320*/  BPT.TRAP 0x1 ;  /* 0x000000040000795c */ /* 0x000fe20000300000 */
.L_x_29:
[----:B------:R-:W-:Y:S02]  /*2330*/  UIADD3 UR4, UR46, UR45, URZ ;  /* 0x0000002d2e047290 */ /* 0x000fe4000fffe03f */
[----:B------:R-:W-:Y:S02]  /*2340*/  UISETP.GT.U32.AND UP0, UPT, UR40, 0x1, UPT ;  /* 0x000000012800788c */ /* 0x000fe4000bf04070 */
[----:B------:R-:W-:-:S04]  /*2350*/  USHF.L.U32 UR4, UR4, 0x3, URZ ;  /* 0x0000000304047899 */ /* 0x000fc8000800063f */
[----:B------:R-:W-:Y:S01]  /*2360*/  ULOP3.LUT UR4, UR4, 0x18, URZ, 0xc0, !UPT ;  /* 0x0000001804047892 */ /* 0x000fe2000f8ec03f */
[----:B------:R-:W-:-:S03]  /*2370*/  PLOP3.LUT P0, PT, PT, PT, UP0, 0x80, 0x0 ;  /* 0x000000000000781c */ /* 0x000fc60003f0f008 */
[----:B------:R-:W-:-:S04]  /*2380*/  UIADD3 UR4, UR42, 0x20, UR4 ;  /* 0x000000202a047890 */ /* 0x000fc8000fffe004 */
[----:B------:R-:W-:-:S09]  /*2390*/  UPRMT UR4, URZ, 0x654, UR4 ;  /* 0x000006543f047896 */ /* 0x000fd20008000004 */
[----:B------:R-:W-:Y:S01]  /*23a0*/  SYNCS.ARRIVE.TRANS64.RED.A1T0 RZ, [UR4], RZ ;  /* 0x000000ffffff79a7 */ /* 0x000fe20008100404 */
[----:B------:R-:W-:Y:S05]  /*23b0*/  @P0 BRA `(.L_x_28) ;  /* 0x0000000000040947 */ /* 0x000fea0003800000 */
[----:B------:R-:W-:Y:S01]  /*23c0*/  BPT.TRAP 0x1 ;  /* 0x000000040000795c */ /* 0x000fe20000300000 */
.L_x_28:
[----:B------:R-:W-:Y:S02]  /*23d0*/  SHF.L.U32 R0, R98, 0x1f, RZ ;  /* 0x0000001f62007819 */ /* 0x000fe400000006ff */
[----:B------:R-:W-:Y:S02]  /*23e0*/  SHF.R.S32.HI R9, RZ, 0x1f, R19 ;  /* 0x0000001fff097819 */ /* 0x000fe40000011413 */
[----:B------:R-:W0:Y:S02]  /*23f0*/  SYNCS.PHASECHK.TRANS64.TRYWAIT P0, [R95+URZ+0x8], R0 ;  /* 0x000008005f0075a7 */ /* 0x000e24000800017f */
[----:B0-----:R-:W-:Y:S05]  /*2400*/  @!P0 BRA `(.L_x_30) ;  /* 0x0000005800708947 */ /* 0x001fea0003800000 */
.L_x_184:
[----:B------:R-:W-:Y:S01]  /*2410*/  ULDC.64 UR4, c[0x0][0x5d0] ;  /* 0x0001740000047ab9 */ /* 0x000fe20000000a00 */
[----:B------:R-:W-:Y:S01]  /*2420*/  ULDC UR6, c[0x0][0x284] ;  /* 0x0000a10000067ab9 */ /* 0x000fe20000000800 */
[----:B0-----:R-:W-:Y:S02]  /*2430*/  IMAD R0, R9, UR4, RZ ;  /* 0x0000000409007c24 */ /* 0x001fe4000f8e02ff */
[----:B------:R-:W-:Y:S02]  /*2440*/  IMAD.SHL.U32 R10, R2, 0x80, RZ ;  /* 0x00000080020a7824 */ /* 0x000fe400078e00ff */
[C---:B------:R-:W-:Y:S02]  /*2450*/  IMAD R5, R19.reuse, UR5, R0 ;  /* 0x0000000513057c24 */ /* 0x040fe4000f8e0200 */
[----:B------:R-:W-:Y:S01]  /*2460*/  IMAD.SHL.U32 R0, R18, 0x40, RZ ;  /* 0x0000004012007824 */ /* 0x000fe200078e00ff */
[----:B------:R-:W-:Y:S01]  /*2470*/  SHF.R.S32.HI R11, RZ, 0x1f, R10 ;  /* 0x0000001fff0b7819 */ /* 0x000fe2000001140a */
[----:B------:R-:W-:Y:S01]  /*2480*/  IMAD.WIDE.U32 R2, R19, UR4, R90 ;  /* 0x0000000413027c25 */ /* 0x000fe2000f8e005a */
[----:B------:R-:W-:-:S02]  /*2490*/  ULDC.64 UR4, c[0x0][0x5c8] ;  /* 0x0001720000047ab9 */ /* 0x000fc40000000a00 */
[----:B------:R-:W-:Y:S01]  /*24a0*/  ISETP.GE.AND P0, PT, R0, UR6, PT ;  /* 0x0000000600007c0c */ /* 0x000fe2000bf06270 */
[----:B------:R-:W-:Y:S01]  /*24b0*/  ULDC UR6, c[0x0][0x288] ;  /* 0x0000a20000067ab9 */ /* 0x000fe20000000800 */
[----:B------:R-:W-:Y:S01]  /*24c0*/  IADD3 R2, P1, R10, R2, RZ ;  /* 0x000000020a027210 */ /* 0x000fe20007f3e0ff */
[----:B------:R-:W-:Y:S01]  /*24d0*/  IMAD.WIDE R14, R18, 0x40, R88 ;  /* 0x00000040120e7825 */ /* 0x000fe200078e0258 */
[----:B------:R-:W-:Y:S02]  /*24e0*/  ISETP.GE.OR P0, PT, R10, UR6, P0 ;  /* 0x000000060a007c0c */ /* 0x000fe40008706670 */
[----:B------:R-:W-:Y:S01]  /*24f0*/  IADD3.X R3, R11, R3, R5, P1, !PT ;  /* 0x000000030b037210 */ /* 0x000fe20000ffe405 */
[----:B------:R-:W-:-:S04]  /*2500*/  IMAD R7, R15, UR4, RZ ;  /* 0x000000040f077c24 */ /* 0x000fc8000f8e02ff */
[C---:B------:R-:W-:Y:S02]  /*2510*/  IMAD R7, R14.reuse, UR5, R7 ;  /* 0x000000050e077c24 */ /* 0x040fe4000f8e0207 */
[----:B------:R-:W-:-:S04]  /*2520*/  IMAD.WIDE.U32 R20, R14, UR4, R2 ;  /* 0x000000040e147c25 */ /* 0x000fc8000f8e0002 */
[----:B------:R-:W-:Y:S05]  /*2530*/  @P0 BRA `(.L_x_31) ;  /* 0x0000003c00e00947 */ /* 0x000fea0003800000 */
[----:B-----5:R-:W-:Y:S01]  /*2540*/  FSETP.NEU.AND P1, PT, R23, RZ, PT ;  /* 0x000000ff1700720b */ /* 0x020fe20003f2d000 */
[----:B------:R-:W-:Y:S01]  /*2550*/  IMAD.IADD R18, R94, 0x1, -R10 ;  /* 0x000000015e127824 */ /* 0x000fe200078e0a0a */
[----:B------:R-:W-:Y:S01]  /*2560*/  BSSY B0, `(.L_x_31) ;  /* 0x00003f5000007945 */ /* 0x000fe20003800000 */
[----:B------:R-:W-:Y:S02]  /*2570*/  IMAD.IADD R0, R97, 0x1, -R0 ;  /* 0x0000000161007824 */ /* 0x000fe400078e0a00 */
[----:B------:R-:W-:Y:S01]  /*2580*/  IMAD.IADD R7, R21, 0x1, R7 ;  /* 0x0000000115077824 */ /* 0x000fe200078e0207 */
[----:B------:R-:W-:-:S04]  /*2590*/  ISETP.GT.AND P0, PT, R18, RZ, PT ;  /* 0x000000ff1200720c */ /* 0x000fc80003f04270 */
[----:B------:R-:W-:-:S03]  /*25a0*/  ISETP.GT.AND P2, PT, R0, RZ, P0 ;  /* 0x000000ff0000720c */ /* 0x000fc60000744270 */
[----:B------:R-:W-:Y:S10]  /*25b0*/  @!P1 BRA `(.L_x_32) ;  /* 0x0000002c00249947 */ /* 0x000ff40003800000 */
[----:B------:R-:W0:Y:S01]  /*25c0*/  LDC.64 R100, c[0x0][0x5b8] ;  /* 0x00016e00ff647b82 */ /* 0x000e220000000a00 */
[----:B------:R-:W-:-:S07]  /*25d0*/  ULDC.64 UR4, c[0x0][0x5c0] ;  /* 0x0001700000047ab9 */ /* 0x000fce0000000a00 */
[----:B------:R-:W1:Y:S08]  /*25e0*/  LDC.64 R104, c[0x0][0x5b0] ;  /* 0x00016c00ff687b82 */ /* 0x000e700000000a00 */
[----:B------:R-:W2:Y:S01]  /*25f0*/  LDC.64 R106, c[0x0][0x5a8] ;  /* 0x00016a00ff6a7b82 */ /* 0x000ea20000000a00 */
[-C--:B0-----:R-:W-:Y:S02]  /*2600*/  IMAD R4, R9, R100.reuse, RZ ;  /* 0x0000006409047224 */ /* 0x081fe400078e02ff */
[----:B------:R-:W-:-:S04]  /*2610*/  IMAD.WIDE.U32 R2, R19, R100, R90 ;  /* 0x0000006413027225 */ /* 0x000fc800078e005a */
[----:B------:R-:W-:Y:S01]  /*2620*/  IMAD R101, R19, R101, R4 ;  /* 0x0000006513657224 */ /* 0x000fe200078e0204 */
[----:B------:R-:W-:Y:S01]  /*2630*/  IADD3 R4, P1, R10, R2, RZ ;  /* 0x000000020a047210 */ /* 0x000fe20007f3e0ff */
[----:B-1----:R-:W-:-:S03]  /*2640*/  IMAD R2, R15, R104, RZ ;  /* 0x000000680f027224 */ /* 0x002fc600078e02ff */
[----:B------:R-:W-:Y:S01]  /*2650*/  IADD3.X R5, R11, R3, R101, P1, !PT ;  /* 0x000000030b057210 */ /* 0x000fe20000ffe465 */
[C---:B------:R-:W-:Y:S02]  /*2660*/  IMAD R103, R14.reuse, R105, R2 ;  /* 0x000000690e677224 */ /* 0x040fe400078e0202 */
[----:B------:R-:W-:-:S04]  /*2670*/  IMAD.WIDE.U32 R2, R14, R104, R4 ;  /* 0x000000680e027225 */ /* 0x000fc800078e0004 */
[----:B------:R-:W-:Y:S01]  /*2680*/  IMAD.IADD R3, R3, 0x1, R103 ;  /* 0x0000000103037824 */ /* 0x000fe200078e0267 */
[----:B--2---:R-:W-:-:S04]  /*2690*/  LEA R8, P1, R2, R106, 0x1 ;  /* 0x0000006a02087211 */ /* 0x004fc800078208ff */
[----:B------:R-:W-:-:S05]  /*26a0*/  LEA.HI.X R9, R2, R107, R3, 0x1, P1 ;  /* 0x0000006b02097211 */ /* 0x000fca00008f0c03 */
[----:B------:R-:W2:Y:S01]  /*26b0*/  @P2 LDG.E.LTC128B.U16 R21, desc[UR54][R8.64] ;  /* 0x0000003608152981 */ /* 0x000ea2000c1e1520 */
[----:B------:R-:W-:Y:S01]  /*26c0*/  IMAD.WIDE.U32 R2, R14, R104, R10 ;  /* 0x000000680e027225 */ /* 0x000fe200078e000a */
[----:B------:R-:W-:Y:S02]  /*26d0*/  BSSY B1, `(.L_x_33) ;  /* 0x0000015000017945 */ /* 0x000fe40003800000 */
[----:B------:R-:W-:-:S04]  /*26e0*/  IADD3 R12, P1, R90, R2, RZ ;  /* 0x000000025a0c7210 */ /* 0x000fc80007f3e0ff */
[----:B------:R-:W-:Y:S02]  /*26f0*/  IADD3.X R13, R91, R103, R3, P1, !PT ;  /* 0x000000675b0d7210 */ /* 0x000fe40000ffe403 */
[----:B------:R-:W-:Y:S01]  /*2700*/  LEA R6, P1, R20, UR4, 0x1 ;  /* 0x0000000414067c11 */ /* 0x000fe2000f8208ff */
[----:B------:R-:W-:-:S03]  /*2710*/  IMAD.WIDE.U32 R12, R19, R100, R12 ;  /* 0x00000064130c7225 */ /* 0x000fc600078e000c */
[----:B------:R-:W-:Y:S02]  /*2720*/  LEA.HI.X R7, R20, UR5, R7, 0x1, P1 ;  /* 0x0000000514077c11 */ /* 0x000fe400088f0c07 */
[----:B------:R-:W-:-:S04]  /*2730*/  ISETP.GT.AND P1, PT, R18, 0x1, PT ;  /* 0x000000011200780c */ /* 0x000fc80003f24270 */
[----:B------:R-:W-:Y:S01]  /*2740*/  ISETP.GT.AND P3, PT, R0, RZ, P1 ;  /* 0x000000ff0000720c */ /* 0x000fe20000f64270 */
[----:B--2---:R-:W-:-:S05]  /*2750*/  HADD2.F32 R2, -RZ, R21.H0_H0 ;  /* 0x20000015ff027230 */ /* 0x004fca0000004100 */
[----:B------:R-:W-:Y:S01]  /*2760*/  FMUL R3, R2, R23 ;  /* 0x0000001702037220 */ /* 0x000fe20000400000 */
[----:B------:R-:W-:-:S03]  /*2770*/  LEA R2, P4, R12, R106, 0x1 ;  /* 0x0000006a0c027211 */ /* 0x000fc600078808ff */
[----:B------:R-:W-:-:S05]  /*2780*/  FFMA R3, R24, R22, R3 ;  /* 0x0000001618037223 */ /* 0x000fca0000000003 */
[----:B------:R-:W-:Y:S01]  /*2790*/  F2FP.F16.F32.PACK_AB R8, RZ, R3 ;  /* 0x00000003ff08723e */ /* 0x000fe200000000ff */
[----:B------:R-:W-:-:S03]  /*27a0*/  IMAD.IADD R3, R101, 0x1, R13 ;  /* 0x0000000165037824 */ /* 0x000fc600078e020d */
[----:B------:R-:W-:Y:S01]  /*27b0*/  PRMT R9, R8, 0x7610, R9 ;  /* 0x0000761008097816 */ /* 0x000fe20000000009 */
[----:B------:R-:W-:Y:S01]  /*27c0*/  IMAD.SHL.U32 R8, R104, 0x8, RZ ;  /* 0x0000000868087824 */ /* 0x000fe200078e00ff */
[----:B------:R-:W-:-:S03]  /*27d0*/  LEA.HI.X R3, R12, R107, R3, 0x1, P4 ;  /* 0x0000006b0c037211 */ /* 0x000fc600020f0c03 */
[----:B------:R0:W-:Y:S02]  /*27e0*/  @P2 STG.E.U16 desc[UR54][R6.64], R9 ;  /* 0x0000000906002986 */ /* 0x0001e4000c101536 */
[----:B0-----:R-:W-:Y:S01]  /*27f0*/  SHF.L.U64.HI R9, R104, 0x3, R105 ;  /* 0x0000000368097819 */ /* 0x001fe20000010269 */
[----:B------:R-:W-:Y:S06]  /*2800*/  @!P3 BRA `(.L_x_34) ;  /* 0x000000000004b947 */ /* 0x000fec0003800000 */
[----:B------:R0:W5:Y:S02]  /*2810*/  LDG.E.LTC128B.U16 R21, desc[UR54][R2.64+0x2] ;  /* 0x0000023602157981 */ /* 0x000164000c1e1520 */
.L_x_34:
[----:B------:R-:W-:Y:S05]  /*2820*/  BSYNC B1 ;  /* 0x0000000000017941 */ /* 0x000fea0003800000 */
.L_x_33:
[----:B------:R-:W-:Y:S01]  /*2830*/  IMAD.WIDE.U32 R8, R14, R104, R8 ;  /* 0x000000680e087225 */ /* 0x000fe200078e0008 */
[----:B------:R-:W-:-:S03]  /*2840*/  ISETP.GT.AND P0, PT, R0, 0x8, P0 ;  /* 0x000000080000780c */ /* 0x000fc60000704270 */
[----:B-----5:R-:W-:Y:S01]  /*2850*/  HADD2.F32 R12, -RZ, R21.H0_H0 ;  /* 0x20000015ff0c7230 */ /* 0x020fe20000004100 */
[----:B------:R-:W-:Y:S01]  /*2860*/  IADD3 R4, P2, R4, R8, RZ ;  /* 0x0000000804047210 */ /* 0x000fe20007f5e0ff */
[----:B------:R-:W-:-:S03]  /*2870*/  IMAD.IADD R103, R103, 0x1, R9 ;  /* 0x0000000167677824 */ /* 0x000fc600078e0209 */
[----:B------:R-:W-:Y:S01]  /*2880*/  FMUL R12, R12, R23 ;  /* 0x000000170c0c7220 */ /* 0x000fe20000400000 */
[----:B------:R-:W-:-:S03]  /*2890*/  IMAD.X R5, R103, 0x1, R5, P2 ;  /* 0x0000000167057824 */ /* 0x000fc600010e0605 */
[----:B------:R-:W-:Y:S01]  /*28a0*/  FFMA R25, R25, R22, R12 ;  /* 0x0000001619197223 */ /* 0x000fe2000000000c */
[----:B------:R-:W-:-:S04]  /*28b0*/  LEA R12, P2, R4, R106, 0x1 ;  /* 0x0000006a040c7211 */ /* 0x000fc800078408ff */
[----:B------:R-:W-:Y:S01]  /*28c0*/  LEA.HI.X R13, R4, R107, R5, 0x1, P2 ;  /* 0x0000006b040d7211 */ /* 0x000fe200010f0c05 */
[----:B------:R-:W-:Y:S01]  /*28d0*/  @P3 IMAD.MOV.U32 R4, RZ, RZ, R6 ;  /* 0x000000ffff043224 */ /* 0x000fe200078e0006 */
[----:B------:R-:W-:Y:S01]  /*28e0*/  F2FP.F16.F32.PACK_AB R25, RZ, R25 ;  /* 0x00000019ff19723e */ /* 0x000fe200000000ff */
[----:B------:R-:W-:-:S05]  /*28f0*/  @P3 IMAD.MOV.U32 R5, RZ, RZ, R7 ;  /* 0x000000ffff053224 */ /* 0x000fca00078e0007 */
[----:B------:R1:W-:Y:S04]  /*2900*/  @P3 STG.E.U16 desc[UR54][R4.64+0x2], R25 ;  /* 0x0000021904003986 */ /* 0x0003e8000c101536 */
[----:B------:R-:W2:Y:S01]  /*2910*/  @P0 LDG.E.LTC128B.U16 R21, desc[UR54][R12.64] ;  /* 0x000000360c150981 */ /* 0x000ea2000c1e1520 */
[----:B------:R-:W-:Y:S01]  /*2920*/  IADD3 R10, P2, P3, R90, R8, R10 ;  /* 0x000000085a0a7210 */ /* 0x000fe20007b5e00a */
[----:B------:R-:W-:Y:S01]  /*2930*/  BSSY B1, `(.L_x_35) ;  /* 0x0000011000017945 */ /* 0x000fe20003800000 */
[----:B------:R-:W-:Y:S02]  /*2940*/  SHF.L.U64.HI R15, R93, 0x1, R92 ;  /* 0x000000015d0f7819 */ /* 0x000fe4000001025c */
[----:B------:R-:W-:Y:S02]  /*2950*/  IADD3.X R11, R91, R103, R11, P2, P3 ;  /* 0x000000675b0b7210 */ /* 0x000fe400017e640b */
[----:B------:R-:W-:Y:S01]  /*2960*/  ISETP.GT.AND P1, PT, R0, 0x8, P1 ;  /* 0x000000080000780c */ /* 0x000fe20000f24270 */
[----:B------:R-:W-:-:S04]  /*2970*/  IMAD.WIDE.U32 R10, R19, R100, R10 ;  /* 0x00000064130a7225 */ /* 0x000fc800078e000a */
[----:B------:R-:W-:Y:S01]  /*2980*/  IMAD.IADD R11, R101, 0x1, R11 ;  /* 0x00000001650b7824 */ /* 0x000fe200078e020b */
[----:B-1----:R-:W-:-:S04]  /*2990*/  LEA R4, P3, R10, R106, 0x1 ;  /* 0x0000006a0a047211 */ /* 0x002fc800078608ff */
[----:B------:R-:W-:Y:S01]  /*29a0*/  LEA.HI.X R5, R10, R107, R11, 0x1, P3 ;  /* 0x0000006b0a057211 */ /* 0x000fe200018f0c0b */
[----:B--2---:R-:W-:-:S05]  /*29b0*/  HADD2.F32 R8, -RZ, R21.H0_H0 ;  /* 0x20000015ff087230 */ /* 0x004fca0000004100 */
[----:B------:R-:W-:Y:S01]  /*29c0*/  FMUL R9, R8, R23 ;  /* 0x0000001708097220 */ /* 0x000fe20000400000 */
[----:B------:R-:W-:-:S03]  /*29d0*/  LEA R8, P2, R93, R6, 0x1 ;  /* 0x000000065d087211 */ /* 0x000fc600078408ff */
[----:B------:R-:W-:-:S05]  /*29e0*/  FFMA R9, R26, R22, R9 ;  /* 0x000000161a097223 */ /* 0x000fca0000000009 */
[----:B------:R-:W-:Y:S01]  /*29f0*/  F2FP.F16.F32.PACK_AB R12, RZ, R9 ;  /* 0x00000009ff0c723e */ /* 0x000fe200000000ff */
[----:B------:R-:W-:-:S05]  /*2a00*/  IMAD.X R9, R15, 0x1, R7, P2 ;  /* 0x000000010f097824 */ /* 0x000fca00010e0607 */
[----:B------:R1:W-:Y:S01]  /*2a10*/  @P0 STG.E.U16 desc[UR54][R8.64], R12 ;  /* 0x0000000c08000986 */ /* 0x0003e2000c101536 */
[----:B------:R-:W-:Y:S05]  /*2a20*/  @!P1 BRA `(.L_x_36) ;  /* 0x0000000000049947 */ /* 0x000fea0003800000 */
[----:B------:R2:W5:Y:S02]  /*2a30*/  LDG.E.LTC128B.U16 R21, desc[UR54][R4.64+0x2] ;  /* 0x0000023604157981 */ /* 0x000564000c1e1520 */
.L_x_36:
[----:B------:R-:W-:Y:S05]  /*2a40*/  BSYNC B1 ;  /* 0x0000000000017941 */ /* 0x000fea0003800000 */
.L_x_35:
[----:B-----5:R-:W-:Y:S01]  /*2a50*/  HADD2.F32 R10, -RZ, R21.H0_H0 ;  /* 0x20000015ff0a7230 */ /* 0x020fe20000004100 */
[----:B------:R-:W-:Y:S01]  /*2a60*/  ISETP.GT.AND P0, PT, R18, 0x8, PT ;  /* 0x000000081200780c */ /* 0x000fe20003f04270 */
[----:B------:R-:W-:Y:S03]  /*2a70*/  BSSY B1, `(.L_x_37) ;  /* 0x0000008000017945 */ /* 0x000fe60003800000 */
[----:B------:R-:W-:Y:S01]  /*2a80*/  FMUL R10, R10, R23 ;  /* 0x000000170a0a7220 */ /* 0x000fe20000400000 */
[----:B------:R-:W-:-:S03]  /*2a90*/  ISETP.GT.AND P2, PT, R0, RZ, P0 ;  /* 0x000000ff0000720c */ /* 0x000fc60000744270 */
[----:B------:R-:W-:-:S05]  /*2aa0*/  FFMA R10, R27, R22, R10 ;  /* 0x000000161b0a7223 */ /* 0x000fca000000000a */
[----:B------:R-:W-:-:S05]  /*2ab0*/  F2FP.F16.F32.PACK_AB R10, RZ, R10 ;  /* 0x0000000aff0a723e */ /* 0x000fca00000000ff */
[----:B------:R3:W-:Y:S01]  /*2ac0*/  @P1 STG.E.U16 desc[UR54][R8.64+0x2], R10 ;  /* 0x0000020a08001986 */ /* 0x0007e2000c101536 */
[----:B------:R-:W-:Y:S05]  /*2ad0*/  @!P2 BRA `(.L_x_38) ;  /* 0x000000000004a947 */ /* 0x000fea0003800000 */
[----:B------:R4:W5:Y:S02]  /*2ae0*/  LDG.E.LTC128B.U16 R21, desc[UR54][R2.64+0x10] ;  /* 0x0000103602157981 */ /* 0x000964000c1e1520 */
.L_x_38:
[----:B------:R-:W-:Y:S05]  /*2af0*/  BSYNC B1 ;  /* 0x0000000000017941 */ /* 0x000fea0003800000 */
.L_x_37:
[----:B---3-5:R-:W-:Y:S01]  /*2b00*/  HADD2.F32 R10, -RZ, R21.H0_H0 ;  /* 0x20000015ff0a7230 */ /* 0x028fe20000004100 */
        /* <DEDUP_REMOVED lines=9> */
.L_x_40:
[----:B------:R-:W-:Y:S05]  /*2ba0*/  BSYNC B1 ;  /* 0x0000000000017941 */ /* 0x000fea0003800000 */
.L_x_39:
[----:B-----5:R-:W-:Y:S01]  /*2bb0*/  HADD2.F32 R10, -RZ, R21.H0_H0 ;  /* 0x20000015ff0a7230 */ /* 0x020fe20000004100 */
[----:B------:R-:W-:Y:S01]  /*2bc0*/  ISETP.GT.AND P0, PT, R0, 0x8, P0 ;  /* 0x000000080000780c */ /* 0x000fe20000704270 */
[----:B------:R-:W-:Y:S03]  /*2bd0*/  BSSY B1, `(.L_x_41) ;  /* 0x0000007000017945 */ /* 0x000fe60003800000 */
[----:B------:R-:W-:-:S04]  /*2be0*/  FMUL R10, R10, R23 ;  /* 0x000000170a0a7220 */ /* 0x000fc80000400000 */
[----:B------:R-:W-:-:S05]  /*2bf0*/  FFMA R10, R29, R22, R10 ;  /* 0x000000161d0a7223 */ /* 0x000fca000000000a */
[----:B------:R-:W-:-:S05]  /*2c00*/  F2FP.F16.F32.PACK_AB R10, RZ, R10 ;  /* 0x0000000aff0a723e */ /* 0x000fca00000000ff */
[----:B------:R0:W-:Y:S01]  /*2c10*/  @P3 STG.E.U16 desc[UR54][R6.64+0x12], R10 ;  /* 0x0000120a06003986 */ /* 0x0001e2000c101536 */
[----:B------:R-:W-:Y:S05]  /*2c20*/  @!P0 BRA `(.L_x_42) ;  /* 0x0000000000048947 */ /* 0x000fea0003800000 */
[----:B------:R0:W5:Y:S02]  /*2c30*/  LDG.E.LTC128B.U16 R21, desc[UR54][R4.64+0x10] ;  /* 0x0000103604157981 */ /* 0x000164000c1e1520 */
.L_x_42:
[----:B------:R-:W-:Y:S05]  /*2c40*/  BSYNC B1 ;  /* 0x0000000000017941 */ /* 0x000fea0003800000 */
.L_x_41:
[----:B0----5:R-:W-:Y:S01]  /*2c50*/  HADD2.F32 R10, -RZ, R21.H0_H0 ;  /* 0x20000015ff0a7230 */ /* 0x021fe20000004100 */
[----:B------:R-:W-:Y:S01]  /*2c60*/  ISETP.GT.AND P1, PT, R0, 0x8, P1 ;  /* 0x000000080000780c */ /* 0x000fe20000f24270 */
[----:B------:R-:W-:Y:S03]  /*2c70*/  BSSY B1, `(.L_x_43) ;  /* 0x0000007000017945 */ /* 0x000fe60003800000 */
[----:B---3--:R-:W-:-:S04]  /*2c80*/  FMUL R11, R10, R23 ;  /* 0x000000170a0b7220 */ /* 0x008fc80000400000 */
[----:B------:R-:W-:-:S05]  /*2c90*/  FFMA R11, R30, R22, R11 ;  /* 0x000000161e0b7223 */ /* 0x000fca000000000b */
[----:B------:R-:W-:-:S05]  /*2ca0*/  F2FP.F16.F32.PACK_AB R11, RZ, R11 ;  /* 0x0000000bff0b723e */ /* 0x000fca00000000ff */
[----:B------:R0:W-:Y:S01]  /*2cb0*/  @P0 STG.E.U16 desc[UR54][R8.64+0x10], R11 ;  /* 0x0000100b08000986 */ /* 0x0001e2000c101536 */
[----:B------:R-:W-:Y:S05]  /*2cc0*/  @!P1 BRA `(.L_x_44) ;  /* 0x0000000000049947 */ /* 0x000fea0003800000 */
[----:B------:R3:W5:Y:S02]  /*2cd0*/  LDG.E.LTC128B.U16 R21, desc[UR54][R4.64+0x12] ;  /* 0x0000123604157981 */ /* 0x000764000c1e1520 */
.L_x_44:
[----:B------:R-:W-:Y:S05]  /*2ce0*/  BSYNC B1 ;  /* 0x0000000000017941 */ /* 0x000fea0003800000 */
.L_x_43:
        /* <DEDUP_REMOVED lines=10> */
.L_x_46:
[----:B------:R-:W-:Y:S05]  /*2d90*/  BSYNC B1 ;  /* 0x0000000000017941 */ /* 0x000fea0003800000 */
.L_x_45:
[----:B0----5:R-:W-:Y:S01]  /*2da0*/  HADD2.F32 R10, -RZ, R21.H0_H0 ;  /* 0x20000015ff0a7230 */ /* 0x021fe20000004100 */
        /* <DEDUP_REMOVED lines=9> */
.L_x_48:
[----:B------:R-:W-:Y:S05]  /*2e40*/  BSYNC B1 ;  /* 0x0000000000017941 */ /* 0x000fea0003800000 */
.L_x_47:
        /* <DEDUP_REMOVED lines=9> */
.L_x_50:
[----:B------:R-:W-:Y:S05]  /*2ee0*/  BSYNC B1 ;  /* 0x0000000000017941 */ /* 0x000fea0003800000 */
.L_x_49:
[----:B0----5:R-:W-:Y:S01]  /*2ef0*/  HADD2.F32 R10, -RZ, R21.H0_H0 ;  /* 0x20000015ff0a7230 */ /* 0x021fe20000004100 */
        /* <DEDUP_REMOVED lines=8> */
.L_x_52:
[----:B------:R-:W-:Y:S05]  /*2f80*/  BSYNC B1 ;  /* 0x0000000000017941 */ /* 0x000fea0003800000 */
.L_x_51:
        /* <DEDUP_REMOVED lines=10> */
.L_x_54:
[----:B------:R-:W-:Y:S05]  /*3030*/  BSYNC B1 ;  /* 0x0000000000017941 */ /* 0x000fea0003800000 */
.L_x_53:
        /* <DEDUP_REMOVED lines=10> */
.L_x_56:
[----:B------:R-:W-:Y:S05]  /*30e0*/  BSYNC B1 ;  /* 0x0000000000017941 */ /* 0x000fea0003800000 */
.L_x_55:
        /* <DEDUP_REMOVED lines=9> */
.L_x_58:
[----:B------:R-:W-:Y:S05]  /*3180*/  BSYNC B1 ;  /* 0x0000000000017941 */ /* 0x000fea0003800000 */
.L_x_57:
        /* <DEDUP_REMOVED lines=9> */
.L_x_60:
[----:B------:R-:W-:Y:S05]  /*3220*/  BSYNC B1 ;  /* 0x0000000000017941 */ /* 0x000fea0003800000 */
.L_x_59:
        /* <DEDUP_REMOVED lines=10> */
.L_x_62:
[----:B------:R-:W-:Y:S05]  /*32d0*/  BSYNC B1 ;  /* 0x0000000000017941 */ /* 0x000fea0003800000 */
.L_x_61:
        /* <DEDUP_REMOVED lines=10> */
.L_x_64:
[----:B------:R-:W-:Y:S05]  /*3380*/  BSYNC B1 ;  /* 0x0000000000017941 */ /* 0x000fea0003800000 */
.L_x_63:
        /* <DEDUP_REMOVED lines=9> */
.L_x_66:
[----:B------:R-:W-:Y:S05]  /*3420*/  BSYNC B1 ;  /* 0x0000000000017941 */ /* 0x000fea0003800000 */
.L_x_65:
        /* <DEDUP_REMOVED lines=9> */
.L_x_68:
[----:B------:R-:W-:Y:S05]  /*34c0*/  BSYNC B1 ;  /* 0x0000000000017941 */ /* 0x000fea0003800000 */
.L_x_67:
        /* <DEDUP_REMOVED lines=10> */
.L_x_70:
[----:B------:R-:W-:Y:S05]  /*3570*/  BSYNC B1 ;  /* 0x0000000000017941 */ /* 0x000fea0003800000 */
.L_x_69:
        /* <DEDUP_REMOVED lines=10> */
.L_x_72:
[----:B------:R-:W-:Y:S05]  /*3620*/  BSYNC B1 ;  /* 0x0000000000017941 */ /* 0x000fea0003800000 */
.L_x_71:
        /* <DEDUP_REMOVED lines=9> */
.L_x_74:
[----:B------:R-:W-:Y:S05]  /*36c0*/  BSYNC B1 ;  /* 0x0000000000017941 */ /* 0x000fea0003800000 */
.L_x_73:
        /* <DEDUP_REMOVED lines=9> */
.L_x_76:
[----:B------:R-:W-:Y:S05]  /*3760*/  BSYNC B1 ;  /* 0x0000000000017941 */ /* 0x000fea0003800000 */
.L_x_75:
        /* <DEDUP_REMOVED lines=10> */
.L_x_78:
[----:B------:R-:W-:Y:S05]  /*3810*/  BSYNC B1 ;  /* 0x0000000000017941 */ /* 0x000fea0003800000 */
.L_x_77:
        /* <DEDUP_REMOVED lines=10> */
.L_x_80:
[----:B------:R-:W-:Y:S05]  /*38c0*/  BSYNC B1 ;  /* 0x0000000000017941 */ /* 0x000fea0003800000 */
.L_x_79:
        /* <DEDUP_REMOVED lines=9> */
.L_x_82:
[----:B------:R-:W-:Y:S05]  /*3960*/  BSYNC B1 ;  /* 0x0000000000017941 */ /* 0x000fea0003800000 */
.L_x_81:
        /* <DEDUP_REMOVED lines=9> */
.L_x_84:
[----:B------:R-:W-:Y:S05]  /*3a00*/  BSYNC B1 ;  /* 0x0000000000017941 */ /* 0x000fea0003800000 */
.L_x_83:
        /* <DEDUP_REMOVED lines=10> */
.L_x_86:
[----:B------:R-:W-:Y:S05]  /*3ab0*/  BSYNC B1 ;  /* 0x0000000000017941 */ /* 0x000fea0003800000 */
.L_x_85:
        /* <DEDUP_REMOVED lines=10> */
.L_x_88:
[----:B------:R-:W-:Y:S05]  /*3b60*/  BSYNC B1 ;  /* 0x0000000000017941 */ /* 0x000fea0003800000 */
.L_x_87:
        /* <DEDUP_REMOVED lines=9> */
.L_x_90:
[----:B------:R-:W-:Y:S05]  /*3c00*/  BSYNC B1 ;  /* 0x0000000000017941 */ /* 0x000fea0003800000 */
.L_x_89:
        /* <DEDUP_REMOVED lines=9> */
.L_x_92:
[----:B------:R-:W-:Y:S05]  /*3ca0*/  BSYNC B1 ;  /* 0x0000000000017941 */ /* 0x000fea0003800000 */
.L_x_91:
        /* <DEDUP_REMOVED lines=10> */
.L_x_94:
[----:B------:R-:W-:Y:S05]  /*3d50*/  BSYNC B1 ;  /* 0x0000000000017941 */ /* 0x000fea0003800000 */
.L_x_93:
        /* <DEDUP_REMOVED lines=10> */
.L_x_96:
[----:B------:R-:W-:Y:S05]  /*3e00*/  BSYNC B1 ;  /* 0x0000000000017941 */ /* 0x000fea0003800000 */
.L_x_95:
        /* <DEDUP_REMOVED lines=9> */
.L_x_98:
[----:B------:R-:W-:Y:S05]  /*3ea0*/  BSYNC B1 ;  /* 0x0000000000017941 */ /* 0x000fea0003800000 */
.L_x_97:
        /* <DEDUP_REMOVED lines=9> */
.L_x_100:
[----:B------:R-:W-:Y:S05]  /*3f40*/  BSYNC B1 ;  /* 0x0000000000017941 */ /* 0x000fea0003800000 */
.L_x_99:
        /* <DEDUP_REMOVED lines=10> */
.L_x_102:
[----:B------:R-:W-:Y:S05]  /*3ff0*/  BSYNC B1 ;  /* 0x0000000000017941 */ /* 0x000fea0003800000 */
.L_x_101:
        /* <DEDUP_REMOVED lines=10> */
.L_x_104:
[----:B------:R-:W-:Y:S05]  /*40a0*/  BSYNC B1 ;  /* 0x0000000000017941 */ /* 0x000fea0003800000 */
.L_x_103:
        /* <DEDUP_REMOVED lines=9> */
.L_x_106:
[----:B------:R-:W-:Y:S05]  /*4140*/  BSYNC B1 ;  /* 0x0000000000017941 */ /* 0x000fea0003800000 */
.L_x_105:
        /* <DEDUP_REMOVED lines=9> */
.L_x_108:
[----:B------:R-:W-:Y:S05]  /*41e0*/  BSYNC B1 ;  /* 0x0000000000017941 */ /* 0x000fea0003800000 */
.L_x_107:
        /* <DEDUP_REMOVED lines=10> */
.L_x_110:
[----:B------:R-:W-:Y:S05]  /*4290*/  BSYNC B1 ;  /* 0x0000000000017941 */ /* 0x000fea0003800000 */
.L_x_109:
        /* <DEDUP_REMOVED lines=10> */
.L_x_112:
[----:B------:R-:W-:Y:S05]  /*4340*/  BSYNC B1 ;  /* 0x0000000000017941 */ /* 0x000fea0003800000 */
.L_x_111:
        /* <DEDUP_REMOVED lines=9> */
.L_x_114:
[----:B------:R-:W-:Y:S05]  /*43e0*/  BSYNC B1 ;  /* 0x0000000000017941 */ /* 0x000fea0003800000 */
.L_x_113:
        /* <DEDUP_REMOVED lines=9> */
.L_x_116:
[----:B------:R-:W-:Y:S05]  /*4480*/  BSYNC B1 ;  /* 0x0000000000017941 */ /* 0x000fea0003800000 */
.L_x_115:
        /* <DEDUP_REMOVED lines=10> */
.L_x_118:
[----:B------:R-:W-:Y:S05]  /*4530*/  BSYNC B1 ;  /* 0x0000000000017941 */ /* 0x000fea0003800000 */
.L_x_117:
        /* <DEDUP_REMOVED lines=10> */
.L_x_120:
[----:B------:R-:W-:Y:S05]  /*45e0*/  BSYNC B1 ;  /* 0x0000000000017941 */ /* 0x000fea0003800000 */
.L_x_119:
        /* <DEDUP_REMOVED lines=9> */
.L_x_122:
[----:B------:R-:W-:Y:S05]  /*4680*/  BSYNC B1 ;  /* 0x0000000000017941 */ /* 0x000fea0003800000 */
.L_x_121:
        /* <DEDUP_REMOVED lines=9> */
.L_x_124:
[----:B------:R-:W-:Y:S05]  /*4720*/  BSYNC B1 ;  /* 0x0000000000017941 */ /* 0x000fea0003800000 */
.L_x_123:
        /* <DEDUP_REMOVED lines=10> */
.L_x_126:
[----:B------:R-:W-:Y:S05]  /*47d0*/  BSYNC B1 ;  /* 0x0000000000017941 */ /* 0x000fea0003800000 */
.L_x_125:
        /* <DEDUP_REMOVED lines=10> */
.L_x_128:
[----:B------:R-:W-:Y:S05]  /*4880*/  BSYNC B1 ;  /* 0x0000000000017941 */ /* 0x000fea0003800000 */
.L_x_127:
        /* <DEDUP_REMOVED lines=9> */
.L_x_130:
[----:B------:R-:W-:Y:S05]  /*4920*/  BSYNC B1 ;  /* 0x0000000000017941 */ /* 0x000fea0003800000 */
.L_x_129:
        /* <DEDUP_REMOVED lines=9> */
.L_x_132:
[----:B------:R-:W-:Y:S05]  /*49c0*/  BSYNC B1 ;  /* 0x0000000000017941 */ /* 0x000fea0003800000 */
.L_x_131:
        /* <DEDUP_REMOVED lines=10> */
.L_x_134:
[----:B------:R-:W-:Y:S05]  /*4a70*/  BSYNC B1 ;  /* 0x0000000000017941 */ /* 0x000fea0003800000 */
.L_x_133:
        /* <DEDUP_REMOVED lines=10> */
.L_x_136:
[----:B------:R-:W-:Y:S05]  /*4b20*/  BSYNC B1 ;  /* 0x0000000000017941 */ /* 0x000fea0003800000 */
.L_x_135:
        /* <DEDUP_REMOVED lines=9> */
.L_x_138:
[----:B------:R-:W-:Y:S05]  /*4bc0*/  BSYNC B1 ;  /* 0x0000000000017941 */ /* 0x000fea0003800000 */
.L_x_137:
        /* <DEDUP_REMOVED lines=9> */
.L_x_140:
[----:B------:R-:W-:Y:S05]  /*4c60*/  BSYNC B1 ;  /* 0x0000000000017941 */ /* 0x000fea0003800000 */
.L_x_139:
        /* <DEDUP_REMOVED lines=10> */
.L_x_142:
[----:B------:R-:W-:Y:S05]  /*4d10*/  BSYNC B1 ;  /* 0x0000000000017941 */ /* 0x000fea0003800000 */
.L_x_141:
        /* <DEDUP_REMOVED lines=10> */
.L_x_144:
[----:B------:R-:W-:Y:S05]  /*4dc0*/  BSYNC B1 ;  /* 0x0000000000017941 */ /* 0x000fea0003800000 */
.L_x_143:
        /* <DEDUP_REMOVED lines=9> */
.L_x_146:
[----:B------:R-:W-:Y:S05]  /*4e60*/  BSYNC B1 ;  /* 0x0000000000017941 */ /* 0x000fea0003800000 */
.L_x_145:
        /* <DEDUP_REMOVED lines=9> */
.L_x_148:
[----:B------:R-:W-:Y:S05]  /*4f00*/  BSYNC B1 ;  /* 0x0000000000017941 */ /* 0x000fea0003800000 */
.L_x_147:
        /* <DEDUP_REMOVED lines=10> */
.L_x_150:
[----:B------:R-:W-:Y:S05]  /*4fb0*/  BSYNC B1 ;  /* 0x0000000000017941 */ /* 0x000fea0003800000 */
.L_x_149:
        /* <DEDUP_REMOVED lines=10> */
.L_x_152:
[----:B------:R-:W-:Y:S05]  /*5060*/  BSYNC B1 ;  /* 0x0000000000017941 */ /* 0x000fea0003800000 */
.L_x_151:
[----:B0---45:R-:W-:Y:S01]  /*5070*/  HADD2.F32 R2, -RZ, R21.H0_H0 ;  /* 0x20000015ff027230 */ /* 0x031fe20000004100 */
        /* <DEDUP_REMOVED lines=8> */
.L_x_154:
[----:B------:R-:W-:Y:S05]  /*5100*/  BSYNC B1 ;  /* 0x0000000000017941 */ /* 0x000fea0003800000 */
.L_x_153:
[----:B0----5:R-:W-:Y:S01]  /*5110*/  HADD2.F32 R2, -RZ, R21.H0_H0 ;  /* 0x20000015ff027230 */ /* 0x021fe20000004100 */
[----:B------:R-:W-:Y:S01]  /*5120*/  ISETP.GT.AND P1, PT, R0, 0x8, P1 ;  /* 0x000000080000780c */ /* 0x000fe20000f24270 */
[----:B------:R-:W-:Y:S03]  /*5130*/  BSSY B1, `(.L_x_155) ;  /* 0x000000a000017945 */ /* 0x000fe60003800000 */
[----:B------:R-:W-:Y:S01]  /*5140*/  FMUL R3, R2, R23 ;  /* 0x0000001702037220 */ /* 0x000fe20000400000 */
[----:B------:R-:W-:-:S03]  /*5150*/  @P0 IMAD.MOV.U32 R2, RZ, RZ, R8 ;  /* 0x000000ffff020224 */ /* 0x000fc600078e0008 */
[----:B------:R-:W-:-:S05]  /*5160*/  FFMA R3, R86, R22, R3 ;  /* 0x0000001656037223 */ /* 0x000fca0000000003 */
[----:B------:R-:W-:-:S04]  /*5170*/  F2FP.F16.F32.PACK_AB R3, RZ, R3 ;  /* 0x00000003ff03723e */ /* 0x000fc800000000ff */
[----:B------:R-:W-:Y:S01]  /*5180*/  PRMT R6, R3, 0x7610, R6 ;  /* 0x0000761003067816 */ /* 0x000fe20000000006 */
[----:B------:R-:W-:-:S05]  /*5190*/  @P0 IMAD.MOV.U32 R3, RZ, RZ, R9 ;  /* 0x000000ffff030224 */ /* 0x000fca00078e0009 */
[----:B------:R0:W-:Y:S01]  /*51a0*/  @P0 STG.E.U16 desc[UR54][R2.64+0xf0], R6 ;  /* 0x0000f00602000986 */ /* 0x0001e2000c101536 */
[----:B------:R-:W-:Y:S05]  /*51b0*/  @!P1 BRA `(.L_x_156) ;  /* 0x0000000000049947 */ /* 0x000fea0003800000 */
[----:B------:R0:W5:Y:S02]  /*51c0*/  LDG.E.LTC128B.U16 R21, desc[UR54][R4.64+0xf2] ;  /* 0x0000f23604157981 */ /* 0x000164000c1e1520 */
.L_x_156:
[----:B------:R-:W-:Y:S05]  /*51d0*/  BSYNC B1 ;  /* 0x0000000000017941 */ /* 0x000fea0003800000 */
.L_x_155:
[----:B------:R-:W-:Y:S05]  /*51e0*/  @!P1 BRA `(.L_x_157) ;  /* 0x0000001000b09947 */ /* 0x000fea0003800000 */
[----:B-----5:R-:W-:-:S05]  /*51f0*/  HADD2.F32 R0, -RZ, R21.H0_H0 ;  /* 0x20000015ff007230 */ /* 0x020fca0000004100 */
[----:B------:R-:W-:-:S04]  /*5200*/  FMUL R0, R0, R23 ;  /* 0x0000001700007220 */ /* 0x000fc80000400000 */
[----:B------:R-:W-:-:S05]  /*5210*/  FFMA R0, R87, R22, R0 ;  /* 0x0000001657007223 */ /* 0x000fca0000000000 */
[----:B------:R-:W-:-:S05]  /*5220*/  F2FP.F16.F32.PACK_AB R0, RZ, R0 ;  /* 0x00000000ff00723e */ /* 0x000fca00000000ff */
[----:B------:R0:W-:Y:S01]  /*5230*/  STG.E.U16 desc[UR54][R8.64+0xf2], R0 ;  /* 0x0000f20008007986 */ /* 0x0001e2000c101536 */
[----:B------:R-:W-:Y:S05]  /*5240*/  BRA `(.L_x_157) ;  /* 0x0000001000987947 */ /* 0x000fea0003800000 */
.L_x_32:
[----:B------:R-:W-:Y:S01]  /*5250*/  ISETP.GT.AND P3, PT, R18, 0x1, PT ;  /* 0x000000011200780c */ /* 0x000fe20003f64270 */
[----:B------:R-:W-:Y:S01]  /*5260*/  ULDC.64 UR4, c[0x0][0x5c0] ;  /* 0x0001700000047ab9 */ /* 0x000fe20000000a00 */
[-C--:B------:R-:W-:Y:S01]  /*5270*/  FMUL R24, R24, R22.reuse ;  /* 0x0000001618187220 */ /* 0x080fe20000400000 */
[-C--:B------:R-:W-:Y:S01]  /*5280*/  FMUL R25, R25, R22.reuse ;  /* 0x0000001619197220 */ /* 0x080fe20000400000 */
[----:B------:R-:W-:Y:S01]  /*5290*/  ISETP.GT.AND P1, PT, R0, RZ, P3 ;  /* 0x000000ff0000720c */ /* 0x000fe20001f24270 */
[-C--:B------:R-:W-:Y:S01]  /*52a0*/  FMUL R26, R26, R22.reuse ;  /* 0x000000161a1a7220 */ /* 0x080fe20000400000 */
[----:B------:R-:W-:Y:S01]  /*52b0*/  LEA R2, P4, R20, UR4, 0x1 ;  /* 0x0000000414027c11 */ /* 0x000fe2000f8808ff */
[----:B------:R-:W-:Y:S01]  /*52c0*/  FMUL R27, R27, R22 ;  /* 0x000000161b1b7220 */ /* 0x000fe20000400000 */
[----:B------:R-:W-:Y:S01]  /*52d0*/  F2FP.F16.F32.PACK_AB R24, RZ, R24 ;  /* 0x00000018ff18723e */ /* 0x000fe200000000ff */
[-C--:B------:R-:W-:Y:S01]  /*52e0*/  FMUL R28, R28, R22.reuse ;  /* 0x000000161c1c7220 */ /* 0x080fe20000400000 */
[----:B------:R-:W-:Y:S01]  /*52f0*/  LEA.HI.X R3, R20, UR5, R7, 0x1, P4 ;  /* 0x0000000514037c11 */ /* 0x000fe2000a0f0c07 */
[-C--:B------:R-:W-:Y:S01]  /*5300*/  FMUL R29, R29, R22.reuse ;  /* 0x000000161d1d7220 */ /* 0x080fe20000400000 */
[----:B------:R-:W-:Y:S01]  /*5310*/  F2FP.F16.F32.PACK_AB R25, RZ, R25 ;  /* 0x00000019ff19723e */ /* 0x000fe200000000ff */
[-C--:B------:R-:W-:Y:S01]  /*5320*/  FMUL R30, R30, R22.reuse ;  /* 0x000000161e1e7220 */ /* 0x080fe20000400000 */
[----:B------:R-:W-:Y:S01]  /*5330*/  SHF.L.U64.HI R5, R93, 0x1, R92 ;  /* 0x000000015d057819 */ /* 0x000fe2000001025c */
[----:B------:R-:W-:Y:S01]  /*5340*/  @P2 STG.E.U16 desc[UR54][R2.64], R24 ;  /* 0x0000001802002986 */ /* 0x000fe2000c101536 */
[----:B------:R-:W-:Y:S01]  /*5350*/  ISETP.GT.AND P2, PT, R0, 0x8, P0 ;  /* 0x000000080000780c */ /* 0x000fe20000744270 */
[----:B------:R-:W-:Y:S01]  /*5360*/  FMUL R31, R31, R22 ;  /* 0x000000161f1f7220 */ /* 0x000fe20000400000 */
[----:B------:R-:W-:Y:S01]  /*5370*/  LEA R4, P5, R93, R2, 0x1 ;  /* 0x000000025d047211 */ /* 0x000fe200078a08ff */
[----:B------:R-:W-:Y:S01]  /*5380*/  @P1 STG.E.U16 desc[UR54][R2.64+0x2], R25 ;  /* 0x0000021902001986 */ /* 0x000fe2000c101536 */
[----:B------:R-:W-:Y:S01]  /*5390*/  ISETP.GT.AND P1, PT, R18, 0x8, PT ;  /* 0x000000081200780c */ /* 0x000fe20003f24270 */
[-C--:B------:R-:W-:Y:S01]  /*53a0*/  FMUL R32, R32, R22.reuse ;  /* 0x0000001620207220 */ /* 0x080fe20000400000 */
[----:B------:R-:W-:Y:S01]  /*53b0*/  ISETP.GT.AND P3, PT, R0, 0x8, P3 ;  /* 0x000000080000780c */ /* 0x000fe20001f64270 */
[----:B------:R-:W-:Y:S01]  /*53c0*/  IMAD.X R5, R5, 0x1, R3, P5 ;  /* 0x0000000105057824 */ /* 0x000fe200028e0603 */
[----:B------:R-:W-:Y:S01]  /*53d0*/  ISETP.GT.AND P0, PT, R18, 0x9, PT ;  /* 0x000000091200780c */ /* 0x000fe20003f04270 */
[-C--:B------:R-:W-:Y:S01]  /*53e0*/  FMUL R33, R33, R22.reuse ;  /* 0x0000001621217220 */ /* 0x080fe20000400000 */
[----:B------:R-:W-:Y:S01]  /*53f0*/  ISETP.GT.AND P4, PT, R0, RZ, P1 ;  /* 0x000000ff0000720c */ /* 0x000fe20000f84270 */
[-C--:B------:R-:W-:Y:S01]  /*5400*/  FMUL R34, R34, R22.reuse ;  /* 0x0000001622227220 */ /* 0x080fe20000400000 */
[----:B------:R-:W-:Y:S01]  /*5410*/  ISETP.GT.AND P5, PT, R0, RZ, P0 ;  /* 0x000000ff0000720c */ /* 0x000fe200007a4270 */
[----:B------:R-:W-:Y:S01]  /*5420*/  FMUL R35, R35, R22 ;  /* 0x0000001623237220 */ /* 0x000fe20000400000 */
[----:B------:R-:W-:Y:S01]  /*5430*/  F2FP.F16.F32.PACK_AB R26, RZ, R26 ;  /* 0x0000001aff1a723e */ /* 0x000fe200000000ff */
[-C--:B------:R-:W-:Y:S01]  /*5440*/  FMUL R36, R36, R22.reuse ;  /* 0x0000001624247220 */ /* 0x080fe20000400000 */
[----:B------:R-:W-:Y:S01]  /*5450*/  F2FP.F16.F32.PACK_AB R27, RZ, R27 ;  /* 0x0000001bff1b723e */ /* 0x000fe200000000ff */
[----:B------:R-:W-:Y:S01]  /*5460*/  FMUL R37, R37, R22 ;  /* 0x0000001625257220 */ /* 0x000fe20000400000 */
[----:B------:R-:W-:Y:S01]  /*5470*/  F2FP.F16.F32.PACK_AB R28, RZ, R28 ;  /* 0x0000001cff1c723e */ /* 0x000fe200000000ff */
[----:B------:R-:W-:Y:S01]  /*5480*/  @P2 STG.E.U16 desc[UR54][R4.64], R26 ;  /* 0x0000001a04002986 */ /* 0x000fe2000c101536 */
[----:B------:R-:W-:Y:S01]  /*5490*/  ISETP.GT.AND P1, PT, R0, 0x8, P1 ;  /* 0x000000080000780c */ /* 0x000fe20000f24270 */
[-C--:B------:R-:W-:Y:S01]  /*54a0*/  FMUL R38, R38, R22.reuse ;  /* 0x0000001626267220 */ /* 0x080fe20000400000 */
[----:B------:R-:W-:Y:S01]  /*54b0*/  F2FP.F16.F32.PACK_AB R29, RZ, R29 ;  /* 0x0000001dff1d723e */ /* 0x000fe200000000ff */
[----:B------:R-:W-:Y:S01]  /*54c0*/  @P3 STG.E.U16 desc[UR54][R4.64+0x2], R27 ;  /* 0x0000021b04003986 */ /* 0x000fe2000c101536 */
[----:B------:R-:W-:Y:S01]  /*54d0*/  ISETP.GT.AND P3, PT, R18, 0x10, PT ;  /* 0x000000101200780c */ /* 0x000fe20003f64270 */
[-C--:B------:R-:W-:Y:S01]  /*54e0*/  FMUL R39, R39, R22.reuse ;  /* 0x0000001627277220 */ /* 0x080fe20000400000 */
[----:B------:R-:W-:Y:S01]  /*54f0*/  ISETP.GT.AND P2, PT, R0, 0x8, P0 ;  /* 0x000000080000780c */ /* 0x000fe20000744270 */
[----:B------:R-:W-:Y:S01]  /*5500*/  @P4 STG.E.U16 desc[UR54][R2.64+0x10], R28 ;  /* 0x0000101c02004986 */ /* 0x000fe2000c101536 */
[----:B------:R-:W-:Y:S01]  /*5510*/  ISETP.GT.AND P0, PT, R18, 0x11, PT ;  /* 0x000000111200780c */ /* 0x000fe20003f04270 */
[-C--:B------:R-:W-:Y:S01]  /*5520*/  FMUL R40, R40, R22.reuse ;  /* 0x0000001628287220 */ /* 0x080fe20000400000 */
[C---:B------:R-:W-:Y:S01]  /*5530*/  ISETP.GT.AND P4, PT, R0.reuse, RZ, P3 ;  /* 0x000000ff0000720c */ /* 0x040fe20001f84270 */
[----:B------:R-:W-:Y:S01]  /*5540*/  @P5 STG.E.U16 desc[UR54][R2.64+0x12], R29 ;  /* 0x0000121d02005986 */ /* 0x000fe2000c101536 */
        /* <DEDUP_REMOVED lines=153> */
[----:B------:R-:W-:Y:S01]  /*5ee0*/  FMUL R87, R87, R22 ;  /* 0x0000001657577220 */ /* 0x000fe20000400000 */
[----:B------:R-:W-:Y:S01]  /*5ef0*/  ISETP.GT.AND P2, PT, R0, 0x8, P0 ;  /* 0x000000080000780c */ /* 0x000fe20000744270 */
[----:B------:R-:W-:Y:S01]  /*5f00*/  @P4 STG.E.U16 desc[UR54][R2.64+0x90], R60 ;  /* 0x0000903c02004986 */ /* 0x000fe2000c101536 */
[----:B------:R-:W-:-:S02]  /*5f10*/  ISETP.GT.AND P0, PT, R18, 0x51, PT ;  /* 0x000000511200780c */ /* 0x000fc40003f04270 */
[C---:B------:R-:W-:Y:S01]  /*5f20*/  ISETP.GT.AND P4, PT, R0.reuse, RZ, P3 ;  /* 0x000000ff0000720c */ /* 0x040fe20001f84270 */
[----:B------:R-:W-:Y:S01]  /*5f30*/  @P5 STG.E.U16 desc[UR54][R2.64+0x92], R61 ;  /* 0x0000923d02005986 */ /* 0x000fe2000c101536 */
[C---:B------:R-:W-:Y:S02]  /*5f40*/  ISETP.GT.AND P5, PT, R0.reuse, RZ, P0 ;  /* 0x000000ff0000720c */ /* 0x040fe400007a4270 */
[----:B------:R-:W-:Y:S02]  /*5f50*/  F2FP.F16.F32.PACK_AB R62, RZ, R62 ;  /* 0x0000003eff3e723e */ /* 0x000fe400000000ff */
[----:B------:R-:W-:Y:S02]  /*5f60*/  F2FP.F16.F32.PACK_AB R63, RZ, R63 ;  /* 0x0000003fff3f723e */ /* 0x000fe400000000ff */
[----:B------:R-:W-:Y:S01]  /*5f70*/  F2FP.F16.F32.PACK_AB R64, RZ, R64 ;  /* 0x00000040ff40723e */ /* 0x000fe200000000ff */
[----:B------:R-:W-:Y:S01]  /*5f80*/  @P1 STG.E.U16 desc[UR54][R4.64+0x90], R62 ;  /* 0x0000903e04001986 */ /* 0x000fe2000c101536 */
[----:B------:R-:W-:-:S02]  /*5f90*/  ISETP.GT.AND P1, PT, R0, 0x8, P3 ;  /* 0x000000080000780c */ /* 0x000fc40001f24270 */
[----:B------:R-:W-:Y:S01]  /*5fa0*/  F2FP.F16.F32.PACK_AB R65, RZ, R65 ;  /* 0x00000041ff41723e */ /* 0x000fe200000000ff */
[----:B------:R-:W-:Y:S01]  /*5fb0*/  @P2 STG.E.U16 desc[UR54][R4.64+0x92], R63 ;  /* 0x0000923f04002986 */ /* 0x000fe2000c101536 */
[----:B------:R-:W-:Y:S02]  /*5fc0*/  ISETP.GT.AND P2, PT, R18, 0x58, PT ;  /* 0x000000581200780c */ /* 0x000fe40003f44270 */
[----:B------:R-:W-:Y:S01]  /*5fd0*/  ISETP.GT.AND P0, PT, R0, 0x8, P0 ;  /* 0x000000080000780c */ /* 0x000fe20000704270 */
[----:B------:R-:W-:Y:S01]  /*5fe0*/  @P4 STG.E.U16 desc[UR54][R2.64+0xa0], R64 ;  /* 0x0000a04002004986 */ /* 0x000fe2000c101536 */
[----:B------:R-:W-:Y:S02]  /*5ff0*/  ISETP.GT.AND P3, PT, R18, 0x59, PT ;  /* 0x000000591200780c */ /* 0x000fe40003f64270 */
[C---:B------:R-:W-:Y:S01]  /*6000*/  ISETP.GT.AND P4, PT, R0.reuse, RZ, P2 ;  /* 0x000000ff0000720c */ /* 0x040fe20001784270 */
[----:B------:R-:W-:Y:S01]  /*6010*/  @P5 STG.E.U16 desc[UR54][R2.64+0xa2], R65 ;  /* 0x0000a24102005986 */ /* 0x000fe2000c101536 */
[----:B------:R-:W-:-:S02]  /*6020*/  ISETP.GT.AND P5, PT, R0, RZ, P3 ;  /* 0x000000ff0000720c */ /* 0x000fc40001fa4270 */
[----:B------:R-:W-:Y:S02]  /*6030*/  F2FP.F16.F32.PACK_AB R66, RZ, R66 ;  /* 0x00000042ff42723e */ /* 0x000fe400000000ff */
[----:B------:R-:W-:Y:S02]  /*6040*/  F2FP.F16.F32.PACK_AB R67, RZ, R67 ;  /* 0x00000043ff43723e */ /* 0x000fe400000000ff */
[----:B------:R-:W-:Y:S01]  /*6050*/  F2FP.F16.F32.PACK_AB R68, RZ, R68 ;  /* 0x00000044ff44723e */ /* 0x000fe200000000ff */
[----:B------:R-:W-:Y:S01]  /*6060*/  @P1 STG.E.U16 desc[UR54][R4.64+0xa0], R66 ;  /* 0x0000a04204001986 */ /* 0x000fe2000c101536 */
[C---:B------:R-:W-:Y:S02]  /*6070*/  ISETP.GT.AND P1, PT, R0.reuse, 0x8, P2 ;  /* 0x000000080000780c */ /* 0x040fe40001724270 */
[----:B------:R-:W-:Y:S01]  /*6080*/  F2FP.F16.F32.PACK_AB R69, RZ, R69 ;  /* 0x00000045ff45723e */ /* 0x000fe200000000ff */
[----:B------:R-:W-:Y:S01]  /*6090*/  @P0 STG.E.U16 desc[UR54][R4.64+0xa2], R67 ;  /* 0x0000a24304000986 */ /* 0x000fe2000c101536 */
[----:B------:R-:W-:-:S02]  /*60a0*/  ISETP.GT.AND P2, PT, R0, 0x8, P3 ;  /* 0x000000080000780c */ /* 0x000fc40001f44270 */
[C---:B------:R-:W-:Y:S01]  /*60b0*/  ISETP.GT.AND P3, PT, R18.reuse, 0x60, PT ;  /* 0x000000601200780c */ /* 0x040fe20003f64270 */
[----:B------:R-:W-:Y:S01]  /*60c0*/  @P4 STG.E.U16 desc[UR54][R2.64+0xb0], R68 ;  /* 0x0000b04402004986 */ /* 0x000fe2000c101536 */
[----:B------:R-:W-:Y:S02]  /*60d0*/  ISETP.GT.AND P0, PT, R18, 0x61, PT ;  /* 0x000000611200780c */ /* 0x000fe40003f04270 */
[C---:B------:R-:W-:Y:S01]  /*60e0*/  ISETP.GT.AND P4, PT, R0.reuse, RZ, P3 ;  /* 0x000000ff0000720c */ /* 0x040fe20001f84270 */
[----:B------:R-:W-:Y:S01]  /*60f0*/  @P5 STG.E.U16 desc[UR54][R2.64+0xb2], R69 ;  /* 0x0000b24502005986 */ /* 0x000fe2000c101536 */
[----:B------:R-:W-:Y:S02]  /*6100*/  ISETP.GT.AND P5, PT, R0, RZ, P0 ;  /* 0x000000ff0000720c */ /* 0x000fe400007a4270 */
[----:B------:R-:W-:Y:S02]  /*6110*/  F2FP.F16.F32.PACK_AB R70, RZ, R70 ;  /* 0x00000046ff46723e */ /* 0x000fe400000000ff */
[----:B------:R-:W-:-:S02]  /*6120*/  F2FP.F16.F32.PACK_AB R71, RZ, R71 ;  /* 0x00000047ff47723e */ /* 0x000fc400000000ff */
[----:B------:R-:W-:Y:S01]  /*6130*/  F2FP.F16.F32.PACK_AB R72, RZ, R72 ;  /* 0x00000048ff48723e */ /* 0x000fe200000000ff */
[----:B------:R-:W-:Y:S01]  /*6140*/  @P1 STG.E.U16 desc[UR54][R4.64+0xb0], R70 ;  /* 0x0000b04604001986 */ /* 0x000fe2000c101536 */
[----:B------:R-:W-:Y:S02]  /*6150*/  F2FP.F16.F32.PACK_AB R73, RZ, R73 ;  /* 0x00000049ff49723e */ /* 0x000fe400000000ff */
[C---:B------:R-:W-:Y:S01]  /*6160*/  ISETP.GT.AND P1, PT, R0.reuse, 0x8, P3 ;  /* 0x000000080000780c */ /* 0x040fe20001f24270 */
[----:B------:R-:W-:Y:S01]  /*6170*/  @P2 STG.E.U16 desc[UR54][R4.64+0xb2], R71 ;  /* 0x0000b24704002986 */ /* 0x000fe2000c101536 */
[----:B------:R-:W-:Y:S02]  /*6180*/  ISETP.GT.AND P0, PT, R0, 0x8, P0 ;  /* 0x000000080000780c */ /* 0x000fe40000704270 */
[----:B------:R-:W-:Y:S01]  /*6190*/  F2FP.F16.F32.PACK_AB R74, RZ, R74 ;  /* 0x0000004aff4a723e */ /* 0x000fe200000000ff */
[----:B------:R-:W-:Y:S01]  /*61a0*/  @P4 STG.E.U16 desc[UR54][R2.64+0xc0], R72 ;  /* 0x0000c04802004986 */ /* 0x000fe2000c101536 */
[----:B------:R-:W-:-:S02]  /*61b0*/  ISETP.GT.AND P4, PT, R18, 0x68, PT ;  /* 0x000000681200780c */ /* 0x000fc40003f84270 */
[----:B------:R-:W-:Y:S01]  /*61c0*/  F2FP.F16.F32.PACK_AB R75, RZ, R75 ;  /* 0x0000004bff4b723e */ /* 0x000fe200000000ff */
[----:B------:R-:W-:Y:S01]  /*61d0*/  @P5 STG.E.U16 desc[UR54][R2.64+0xc2], R73 ;  /* 0x0000c24902005986 */ /* 0x000fe2000c101536 */
[----:B------:R-:W-:Y:S02]  /*61e0*/  ISETP.GT.AND P5, PT, R18, 0x69, PT ;  /* 0x000000691200780c */ /* 0x000fe40003fa4270 */
[C---:B------:R-:W-:Y:S01]  /*61f0*/  ISETP.GT.AND P2, PT, R0.reuse, RZ, P4 ;  /* 0x000000ff0000720c */ /* 0x040fe20002744270 */
[----:B------:R-:W-:Y:S01]  /*6200*/  @P1 STG.E.U16 desc[UR54][R4.64+0xc0], R74 ;  /* 0x0000c04a04001986 */ /* 0x000fe2000c101536 */
[----:B------:R-:W-:Y:S02]  /*6210*/  ISETP.GT.AND P6, PT, R0, RZ, P5 ;  /* 0x000000ff0000720c */ /* 0x000fe40002fc4270 */
[----:B------:R-:W-:Y:S01]  /*6220*/  F2FP.F16.F32.PACK_AB R76, RZ, R76 ;  /* 0x0000004cff4c723e */ /* 0x000fe200000000ff */
[----:B------:R-:W-:Y:S01]  /*6230*/  @P0 STG.E.U16 desc[UR54][R4.64+0xc2], R75 ;  /* 0x0000c24b04000986 */ /* 0x000fe2000c101536 */
[----:B------:R-:W-:-:S02]  /*6240*/  F2FP.F16.F32.PACK_AB R77, RZ, R77 ;  /* 0x0000004dff4d723e */ /* 0x000fc400000000ff */
[----:B------:R-:W-:Y:S02]  /*6250*/  ISETP.GT.AND P3, PT, R18, 0x70, PT ;  /* 0x000000701200780c */ /* 0x000fe40003f64270 */
[----:B------:R-:W-:Y:S02]  /*6260*/  ISETP.GT.AND P4, PT, R0, 0x8, P4 ;  /* 0x000000080000780c */ /* 0x000fe40002784270 */
[----:B------:R-:W-:Y:S01]  /*6270*/  F2FP.F16.F32.PACK_AB R78, RZ, R78 ;  /* 0x0000004eff4e723e */ /* 0x000fe200000000ff */
[----:B------:R-:W-:Y:S01]  /*6280*/  @P2 STG.E.U16 desc[UR54][R2.64+0xd0], R76 ;  /* 0x0000d04c02002986 */ /* 0x000fe2000c101536 */
[----:B------:R-:W-:Y:S02]  /*6290*/  ISETP.GT.AND P2, PT, R18, 0x71, PT ;  /* 0x000000711200780c */ /* 0x000fe40003f44270 */
[----:B------:R-:W-:Y:S01]  /*62a0*/  F2FP.F16.F32.PACK_AB R79, RZ, R79 ;  /* 0x0000004fff4f723e */ /* 0x000fe200000000ff */
[----:B------:R-:W-:Y:S01]  /*62b0*/  @P6 STG.E.U16 desc[UR54][R2.64+0xd2], R77 ;  /* 0x0000d24d02006986 */ /* 0x000fe2000c101536 */
[----:B------:R-:W-:-:S02]  /*62c0*/  ISETP.GT.AND P6, PT, R0, 0x8, P5 ;  /* 0x000000080000780c */ /* 0x000fc40002fc4270 */
[----:B------:R-:W-:Y:S02]  /*62d0*/  ISETP.GT.AND P5, PT, R0, RZ, P3 ;  /* 0x000000ff0000720c */ /* 0x000fe40001fa4270 */
[----:B------:R-:W-:Y:S01]  /*62e0*/  F2FP.F16.F32.PACK_AB R80, RZ, R80 ;  /* 0x00000050ff50723e */ /* 0x000fe200000000ff */
[----:B------:R-:W-:Y:S01]  /*62f0*/  @P4 STG.E.U16 desc[UR54][R4.64+0xd0], R78 ;  /* 0x0000d04e04004986 */ /* 0x000fe2000c101536 */
[C---:B------:R-:W-:Y:S02]  /*6300*/  ISETP.GT.AND P1, PT, R18.reuse, 0x78, PT ;  /* 0x000000781200780c */ /* 0x040fe40003f24270 */
[----:B------:R-:W-:Y:S02]  /*6310*/  ISETP.GT.AND P0, PT, R18, 0x79, PT ;  /* 0x000000791200780c */ /* 0x000fe40003f04270 */
[C---:B------:R-:W-:Y:S02]  /*6320*/  ISETP.GT.AND P4, PT, R0.reuse, RZ, P2 ;  /* 0x000000ff0000720c */ /* 0x040fe40001784270 */
[C---:B------:R-:W-:Y:S01]  /*6330*/  ISETP.GT.AND P3, PT, R0.reuse, 0x8, P3 ;  /* 0x000000080000780c */ /* 0x040fe20001f64270 */
[----:B------:R-:W-:Y:S01]  /*6340*/  @P6 STG.E.U16 desc[UR54][R4.64+0xd2], R79 ;  /* 0x0000d24f04006986 */ /* 0x000fe2000c101536 */
[----:B------:R-:W-:-:S02]  /*6350*/  ISETP.GT.AND P2, PT, R0, 0x8, P2 ;  /* 0x000000080000780c */ /* 0x000fc40001744270 */
[C---:B------:R-:W-:Y:S01]  /*6360*/  ISETP.GT.AND P6, PT, R0.reuse, RZ, P0 ;  /* 0x000000ff0000720c */ /* 0x040fe200007c4270 */
[----:B------:R-:W-:Y:S01]  /*6370*/  @P5 STG.E.U16 desc[UR54][R2.64+0xe0], R80 ;  /* 0x0000e05002005986 */ /* 0x000fe2000c101536 */
[C---:B------:R-:W-:Y:S02]  /*6380*/  ISETP.GT.AND P5, PT, R0.reuse, RZ, P1 ;  /* 0x000000ff0000720c */ /* 0x040fe40000fa4270 */
[C---:B------:R-:W-:Y:S02]  /*6390*/  ISETP.GT.AND P1, PT, R0.reuse, 0x8, P1 ;  /* 0x000000080000780c */ /* 0x040fe40000f24270 */
[----:B------:R-:W-:Y:S02]  /*63a0*/  F2FP.F16.F32.PACK_AB R81, RZ, R81 ;  /* 0x00000051ff51723e */ /* 0x000fe400000000ff */
[----:B------:R-:W-:Y:S02]  /*63b0*/  F2FP.F16.F32.PACK_AB R82, RZ, R82 ;  /* 0x00000052ff52723e */ /* 0x000fe400000000ff */
[----:B------:R-:W-:Y:S01]  /*63c0*/  F2FP.F16.F32.PACK_AB R83, RZ, R83 ;  /* 0x00000053ff53723e */ /* 0x000fe200000000ff */
[----:B------:R-:W-:Y:S01]  /*63d0*/  @P4 STG.E.U16 desc[UR54][R2.64+0xe2], R81 ;  /* 0x0000e25102004986 */ /* 0x000fe2000c101536 */
[----:B------:R-:W-:-:S02]  /*63e0*/  ISETP.GT.AND P0, PT, R0, 0x8, P0 ;  /* 0x000000080000780c */ /* 0x000fc40000704270 */
[----:B------:R-:W-:Y:S01]  /*63f0*/  F2FP.F16.F32.PACK_AB R84, RZ, R84 ;  /* 0x00000054ff54723e */ /* 0x000fe200000000ff */
[----:B------:R-:W-:Y:S01]  /*6400*/  @P3 STG.E.U16 desc[UR54][R4.64+0xe0], R82 ;  /* 0x0000e05204003986 */ /* 0x000fe2000c101536 */
[----:B------:R-:W-:Y:S02]  /*6410*/  F2FP.F16.F32.PACK_AB R85, RZ, R85 ;  /* 0x00000055ff55723e */ /* 0x000fe400000000ff */
[----:B------:R-:W-:Y:S01]  /*6420*/  F2FP.F16.F32.PACK_AB R86, RZ, R86 ;  /* 0x00000056ff56723e */ /* 0x000fe200000000ff */
[----:B------:R-:W-:Y:S01]  /*6430*/  @P2 STG.E.U16 desc[UR54][R4.64+0xe2], R83 ;  /* 0x0000e25304002986 */ /* 0x000fe2000c101536 */
[----:B------:R-:W-:-:S03]  /*6440*/  F2FP.F16.F32.PACK_AB R87, RZ, R87 ;  /* 0x00000057ff57723e */ /* 0x000fc600000000ff */
[----:B------:R-:W-:Y:S04]  /*6450*/  @P5 STG.E.U16 desc[UR54][R2.64+0xf0], R84 ;  /* 0x0000f05402005986 */ /* 0x000fe8000c101536 */
[----:B------:R0:W-:Y:S02]  /*6460*/  @P6 STG.E.U16 desc[UR54][R2.64+0xf2], R85 ;  /* 0x0000f25502006986 */ /* 0x0001e4000c101536 */
[----:B0-----:R-:W-:Y:S02]  /*6470*/  @P1 IMAD.MOV.U32 R2, RZ, RZ, R4 ;  /* 0x000000ffff021224 */ /* 0x001fe400078e0004 */
[----:B------:R-:W-:-:S05]  /*6480*/  @P1 IMAD.MOV.U32 R3, RZ, RZ, R5 ;  /* 0x000000ffff031224 */ /* 0x000fca00078e0005 */
[----:B------:R0:W-:Y:S04]  /*6490*/  @P1 STG.E.U16 desc[UR54][R2.64+0xf0], R86 ;  /* 0x0000f05602001986 */ /* 0x0001e8000c101536 */
[----:B------:R0:W-:Y:S02]  /*64a0*/  @P0 STG.E.U16 desc[UR54][R4.64+0xf2], R87 ;  /* 0x0000f25704000986 */ /* 0x0001e4000c101536 */
.L_x_157:
[----:B------:R-:W-:Y:S05]  /*64b0*/  BSYNC B0 ;  /* 0x0000000000007941 */ /* 0x000fea0003800000 */
.L_x_31:
[----:B0-----:R-:W-:Y:S01]  /*64c0*/  IMAD.U32 R2, RZ, RZ, UR52 ;  /* 0x00000034ff027e24 */ /* 0x001fe2000f8e00ff */
[----:B------:R-:W-:Y:S01]  /*64d0*/  ULDC.64 UR4, c[0x0][0x650] ;  /* 0x0001940000047ab9 */ /* 0x000fe20000000a00 */
[----:B------:R-:W-:Y:S01]  /*64e0*/  IMAD.U32 R3, RZ, RZ, UR53 ;  /* 0x00000035ff037e24 */ /* 0x000fe2000f8e00ff */
[----:B------:R0:W-:Y:S01]  /*64f0*/  SYNCS.ARRIVE.TRANS64.A1T0 RZ, [R96+UR50], RZ ;  /* 0x000000ff60ff79a7 */ /* 0x0001e20008100032 */
[----:B------:R-:W-:Y:S01]  /*6500*/  PRMT R0, RZ, 0x7610, R0 ;  /* 0x00007610ff007816 */ /* 0x000fe20000000000 */
[----:B------:R-:W-:Y:S01]  /*6510*/  IMAD.MOV.U32 R18, RZ, RZ, -0x1 ;  /* 0xffffffffff127424 */ /* 0x000fe200078e00ff */
[----:B------:R-:W-:Y:S01]  /*6520*/  LEA R16, P0, R2, R16, 0x1 ;  /* 0x0000001002107211 */ /* 0x000fe200078008ff */
[----:B------:R-:W-:Y:S02]  /*6530*/  IMAD.MOV.U32 R2, RZ, RZ, -0x1 ;  /* 0xffffffffff027424 */ /* 0x000fe400078e00ff */
[----:B------:R-:W-:Y:S01]  /*6540*/  IMAD.MOV.U32 R19, RZ, RZ, -0x1 ;  /* 0xffffffffff137424 */ /* 0x000fe200078e00ff */
[----:B------:R-:W-:-:S02]  /*6550*/  IADD3.X R17, R17, UR41, RZ, P0, !PT ;  /* 0x0000002911117c10 */ /* 0x000fc400087fe4ff */
[----:B------:R-:W-:-:S04]  /*6560*/  ISETP.GE.U32.AND P0, PT, R16, UR4, PT ;  /* 0x0000000410007c0c */ /* 0x000fc8000bf06070 */
[----:B------:R-:W-:-:S13]  /*6570*/  ISETP.GE.U32.AND.EX P0, PT, R17, UR5, PT, P0 ;  /* 0x0000000511007c0c */ /* 0x000fda000bf06100 */
[----:B0-----:R-:W-:Y:S05]  /*6580*/  @P0 BRA `(.L_x_158) ;  /* 0x0000000400700947 */ /* 0x001fea0003800000 */
[----:B------:R-:W0:Y:S01]  /*6590*/  S2UR UR7, SR_CTAID.X ;  /* 0x00000000000779c3 */ /* 0x000e220000002500 */
[----:B------:R-:W-:Y:S01]  /*65a0*/  ULDC.64 UR4, c[0x0][0x628] ;  /* 0x00018a0000047ab9 */ /* 0x000fe20000000a00 */
[----:B------:R-:W-:Y:S01]  /*65b0*/  ULDC UR6, c[0x0][0x150] ;  /* 0x0000540000067ab9 */ /* 0x000fe20000000800 */
[----:B------:R-:W-:Y:S01]  /*65c0*/  ISETP.NE.U32.AND P0, PT, RZ, UR4, PT ;  /* 0x00000004ff007c0c */ /* 0x000fe2000bf05070 */
[----:B------:R-:W-:Y:S01]  /*65d0*/  ULDC UR15, c[0x0][0x630] ;  /* 0x00018c00000f7ab9 */ /* 0x000fe20000000800 */
[C---:B------:R-:W-:Y:S02]  /*65e0*/  R2UR UR17, R16.reuse ;  /* 0x00000000101172ca */ /* 0x040fe400000e0000 */
[----:B------:R-:W-:Y:S01]  /*65f0*/  ISETP.NE.AND.EX P0, PT, RZ, UR5, PT, P0 ;  /* 0x00000005ff007c0c */ /* 0x000fe2000bf05300 */
[----:B------:R-:W1:Y:S01]  /*6600*/  S2UR UR16, SR_CTAID.Y ;  /* 0x00000000001079c3 */ /* 0x000e620000002600 */
[----:B------:R-:W-:Y:S02]  /*6610*/  R2UR UR12, R16 ;  /* 0x00000000100c72ca */ /* 0x000fe400000e0000 */
[----:B------:R-:W-:-:S02]  /*6620*/  R2UR UR13, R17 ;  /* 0x00000000110d72ca */ /* 0x000fc400000e0000 */
[----:B0-----:R-:W-:-:S05]  /*6630*/  I2FP.F32.U32 R0, UR7 ;  /* 0x0000000700007c45 */ /* 0x001fca0008201000 */
[----:B------:R-:W-:Y:S01]  /*6640*/  FMUL R0, R0, UR6 ;  /* 0x0000000600007c20 */ /* 0x000fe20008400000 */
[----:B------:R-:W-:Y:S01]  /*6650*/  ULDC UR6, c[0x0][0x154] ;  /* 0x0000550000067ab9 */ /* 0x000fe20000000800 */
[----:B-1----:R-:W-:-:S04]  /*6660*/  I2FP.F32.U32 R2, UR16 ;  /* 0x0000001000027c45 */ /* 0x002fc80008201000 */
[----:B------:R-:W0:Y:S01]  /*6670*/  F2I.U32.TRUNC.NTZ R0, R0 ;  /* 0x0000000000007305 */ /* 0x000e22000020f000 */
[----:B------:R-:W-:Y:S01]  /*6680*/  FMUL R2, R2, UR6 ;  /* 0x0000000602027c20 */ /* 0x000fe20008400000 */
[----:B------:R-:W-:Y:S06]  /*6690*/  @!P0 BRA `(.L_x_159) ;  /* 0x0000000000308947 */ /* 0x000fec0003800000 */
        /* <DEDUP_REMOVED lines=12> */
.L_x_159:
[----:B------:R-:W-:Y:S01]  /*6760*/  USHF.R.U64 UR6, UR12, UR15, UR13 ;  /* 0x0000000f0c067299 */ /* 0x000fe2000800120d */
[----:B------:R-:W-:Y:S01]  /*6770*/  R2UR UR5, R17 ;  /* 0x00000000110572ca */ /* 0x000fe200000e0000 */
[----:B------:R-:W-:Y:S01]  /*6780*/  USHF.R.U32.HI UR4, URZ, UR15, UR13 ;  /* 0x0000000f3f047299 */ /* 0x000fe2000801160d */
[----:B------:R-:W1:Y:S01]  /*6790*/  F2I.U32.TRUNC.NTZ R2, R2 ;  /* 0x0000000200027305 */ /* 0x000e62000020f000 */
[----:B------:R-:W-:Y:S01]  /*67a0*/  UIADD3 UR9, UP0, URZ, -UR6, URZ ;  /* 0x800000063f097290 */ /* 0x000fe2000ff1e03f */
[----:B------:R-:W-:Y:S01]  /*67b0*/  ULDC.64 UR10, c[0x0][0x620] ;  /* 0x00018800000a7ab9 */ /* 0x000fe20000000a00 */
[----:B------:R-:W-:Y:S02]  /*67c0*/  ULDC UR14, c[0x0][0x608] ;  /* 0x00018200000e7ab9 */ /* 0x000fe40000000800 */
[----:B------:R-:W-:Y:S01]  /*67d0*/  UIADD3.X UR4, URZ, ~UR4, URZ, UP0, !UPT ;  /* 0x800000043f047290 */ /* 0x000fe200087fe43f */
[----:B------:R-:W-:Y:S01]  /*67e0*/  ULDC UR15, c[0x0][0x658] ;  /* 0x00019600000f7ab9 */ /* 0x000fe20000000800 */
[----:B------:R-:W-:-:S02]  /*67f0*/  ULDC UR12, c[0x0][0x144] ;  /* 0x00005100000c7ab9 */ /* 0x000fc40000000800 */
[----:B------:R-:W-:Y:S01]  /*6800*/  UIMAD UR8, UR4, UR10, URZ ;  /* 0x0000000a040872a4 */ /* 0x000fe2000f8e023f */
[----:B------:R-:W-:Y:S02]  /*6810*/  ULDC UR22, c[0x0][0x148] ;  /* 0x0000520000167ab9 */ /* 0x000fe40000000800 */
[----:B------:R-:W-:Y:S01]  /*6820*/  UMOV UR4, UR17 ;  /* 0x0000001100047c82 */ /* 0x000fe20008000000 */
[----:B------:R-:W-:Y:S02]  /*6830*/  UIMAD UR8, UR9, UR11, UR8 ;  /* 0x0000000b090872a4 */ /* 0x000fe4000f8e0208 */
[----:B------:R-:W-:Y:S01]  /*6840*/  UIMAD.WIDE.U32 UR4, UR9, UR10, UR4 ;  /* 0x0000000a090472a5 */ /* 0x000fe2000f8e0004 */
[----:B0-----:R-:W-:Y:S01]  /*6850*/  R2UR UR9, R0 ;  /* 0x00000000000972ca */ /* 0x001fe200000e0000 */
[----:B------:R-:W-:Y:S01]  /*6860*/  ULDC UR20, c[0x0][0x648] ;  /* 0x0001920000147ab9 */ /* 0x000fe20000000800 */
[----:B-1----:R-:W-:Y:S01]  /*6870*/  R2UR UR13, R2 ;  /* 0x00000000020d72ca */ /* 0x002fe200000e0000 */
[----:B------:R-:W-:Y:S01]  /*6880*/  UIADD3 UR8, UR5, UR8, URZ ;  /* 0x0000000805087290 */ /* 0x000fe2000fffe03f */
[----:B------:R-:W-:-:S02]  /*6890*/  ULDC UR21, c[0x0][0x638] ;  /* 0x00018e0000157ab9 */ /* 0x000fc40000000800 */
[----:B------:R-:W-:Y:S02]  /*68a0*/  ULDC UR5, c[0x0][0x618] ;  /* 0x0001860000057ab9 */ /* 0x000fe40000000800 */
[----:B------:R-:W-:Y:S02]  /*68b0*/  USHF.R.U64 UR10, UR4, UR5, UR8 ;  /* 0x00000005040a7299 */ /* 0x000fe40008001208 */
[----:B------:R-:W-:-:S03]  /*68c0*/  USHF.R.U32.HI UR8, URZ, UR5, UR8 ;  /* 0x000000053f087299 */ /* 0x000fc60008011608 */
[----:B------:R-:W-:Y:S01]  /*68d0*/  ULDC.64 UR4, c[0x0][0x640] ;  /* 0x0001900000047ab9 */ /* 0x000fe20000000a00 */
[----:B------:R-:W-:Y:S01]  /*68e0*/  USHF.R.U64 UR11, UR10, UR14, UR8 ;  /* 0x0000000e0a0b7299 */ /* 0x000fe20008001208 */
[----:B------:R-:W-:Y:S01]  /*68f0*/  ISETP.NE.U32.AND P0, PT, RZ, UR4, PT ;  /* 0x00000004ff007c0c */ /* 0x000fe2000bf05070 */
[----:B------:R-:W-:Y:S02]  /*6900*/  USHF.R.U32.HI UR8, URZ, UR14, UR8 ;  /* 0x0000000e3f087299 */ /* 0x000fe40008011608 */
[----:B------:R-:W-:Y:S01]  /*6910*/  UIADD3 UR9, -UR9, URZ, URZ ;  /* 0x0000003f09097290 */ /* 0x000fe2000fffe13f */
[----:B------:R-:W-:Y:S01]  /*6920*/  ISETP.NE.AND.EX P0, PT, RZ, UR5, PT, P0 ;  /* 0x00000005ff007c0c */ /* 0x000fe2000bf05300 */
[----:B------:R-:W-:Y:S02]  /*6930*/  USHF.R.U64 UR17, UR11, UR15, UR8 ;  /* 0x0000000f0b117299 */ /* 0x000fe40008001208 */
[----:B------:R-:W-:Y:S02]  /*6940*/  UIADD3 UR18, -UR13, URZ, URZ ;  /* 0x0000003f0d127290 */ /* 0x000fe4000fffe13f */
[----:B------:R-:W-:-:S02]  /*6950*/  USHF.R.U32.HI UR15, URZ, UR15, UR8 ;  /* 0x0000000f3f0f7299 */ /* 0x000fc40008011608 */
[----:B------:R-:W-:Y:S01]  /*6960*/  UIMAD UR19, UR12, UR9, UR7 ;  /* 0x000000090c1372a4 */ /* 0x000fe2000f8e0207 */
[----:B------:R-:W-:-:S05]  /*6970*/  UMOV UR14, UR17 ;  /* 0x00000011000e7c82 */ /* 0x000fca0008000000 */
[----:B------:R-:W-:Y:S06]  /*6980*/  @!P0 BRA `(.L_x_160) ;  /* 0x0000000000288947 */ /* 0x000fec0003800000 */
        /* <DEDUP_REMOVED lines=10> */
.L_x_160:
        /* <DEDUP_REMOVED lines=9> */
[----:B------:R-:W-:Y:S01]  /*6ac0*/  UIMAD UR5, UR7, UR21, UR17 ;  /* 0x00000015070572a4 */ /* 0x000fe2000f8e0211 */
[----:B------:R-:W-:Y:S02]  /*6ad0*/  ULDC UR8, c[0x0][0x600] ;  /* 0x0001800000087ab9 */ /* 0x000fe40000000800 */
[----:B------:R-:W-:Y:S01]  /*6ae0*/  ULDC UR7, c[0x0][0x610] ;  /* 0x0001840000077ab9 */ /* 0x000fe20000000800 */
[----:B------:R-:W-:Y:S02]  /*6af0*/  UIMAD UR5, UR5, UR8, UR10 ;  /* 0x00000008050572a4 */ /* 0x000fe4000f8e020a */
[----:B------:R-:W-:-:S04]  /*6b00*/  UIMAD UR4, UR4, UR7, UR19 ;  /* 0x00000007040472a4 */ /* 0x000fc8000f8e0213 */
[----:B------:R-:W-:Y:S02]  /*6b10*/  USEL UR7, UR5, UR4, !UP0 ;  /* 0x0000000405077287 */ /* 0x000fe4000c000000 */
[----:B------:R-:W-:-:S04]  /*6b20*/  USEL UR4, UR4, UR5, !UP0 ;  /* 0x0000000504047287 */ /* 0x000fc8000c000000 */
[----:B------:R-:W-:Y:S02]  /*6b30*/  IMAD.U32 R2, RZ, RZ, UR7 ;  /* 0x00000007ff027e24 */ /* 0x000fe4000f8e00ff */
[----:B------:R-:W-:-:S07]  /*6b40*/  IMAD.U32 R18, RZ, RZ, UR4 ;  /* 0x00000004ff127e24 */ /* 0x000fce000f8e00ff */
.L_x_158:
[----:B------:R-:W-:Y:S01]  /*6b50*/  UIADD3 UR45, UR36, UR45, URZ ;  /* 0x0000002d242d7290 */ /* 0x000fe2000fffe03f */
[----:B------:R-:W-:Y:S02]  /*6b60*/  LOP3.LUT P0, RZ, R0, 0xff, RZ, 0xc0, !PT ;  /* 0x000000ff00ff7812 */ /* 0x000fe4000780c0ff */
[----:B------:R-:W-:Y:S01]  /*6b70*/  LOP3.LUT R98, R98, 0x1, RZ, 0x3c, !PT ;  /* 0x0000000162627812 */ /* 0x000fe200078e3cff */
[----:B------:R-:W-:Y:S02]  /*6b80*/  USHF.R.U32.HI UR4, URZ, 0x2, UR45 ;  /* 0x000000023f047899 */ /* 0x000fe4000801162d */
[----:B------:R-:W-:Y:S02]  /*6b90*/  UISETP.GT.U32.AND UP0, UPT, UR45, 0x3, UPT ;  /* 0x000000032d00788c */ /* 0x000fe4000bf04070 */
[----:B------:R-:W-:Y:S02]  /*6ba0*/  ULOP3.LUT UR4, UR4, 0x1, URZ, 0xc0, !UPT ;  /* 0x0000000104047892 */ /* 0x000fe4000f8ec03f */
[----:B------:R-:W-:-:S02]  /*6bb0*/  UISETP.LT.U32.AND UP0, UPT, UR36, 0x4, UP0 ;  /* 0x000000042400788c */ /* 0x000fc40008701070 */
[----:B------:R-:W-:Y:S02]  /*6bc0*/  UISETP.NE.U32.AND UP1, UPT, UR4, 0x1, UPT ;  /* 0x000000010400788c */ /* 0x000fe4000bf25070 */
[----:B------:R-:W-:Y:S02]  /*6bd0*/  USEL UR5, URZ, 0x1, !UP0 ;  /* 0x000000013f057887 */ /* 0x000fe4000c000000 */
[----:B------:R-:W-:Y:S02]  /*6be0*/  UISETP.GT.U32.AND UP1, UPT, UR36, 0x3, !UP1 ;  /* 0x000000032400788c */ /* 0x000fe4000cf24070 */
[----:B------:R-:W-:Y:S02]  /*6bf0*/  ULOP3.LUT UR45, UR45, 0x3, URZ, 0xc0, !UPT ;  /* 0x000000032d2d7892 */ /* 0x000fe4000f8ec03f */
[----:B------:R-:W-:-:S04]  /*6c00*/  USEL UR4, URZ, 0x1, !UP1 ;  /* 0x000000013f047887 */ /* 0x000fc8000c800000 */
[----:B------:R-:W-:Y:S01]  /*6c10*/  ULOP3.LUT UR48, UR4, UR48, UR5, 0x96, !UPT ;  /* 0x0000003004307292 */ /* 0x000fe2000f8e9605 */
[----:B------:R-:W-:Y:S11]  /*6c20*/  @P0 BRA `(.L_x_161) ;  /* 0xffffffa8007c0947 */ /* 0x000ff6000383ffff */
[----:B------:R-:W-:Y:S05]  /*6c30*/  EXIT ;  /* 0x000000000000794d */ /* 0x000fea0003800000 */
.L_x_12:
[----:B------:R-:W-:-:S08]  /*6c40*/  ISETP.NE.AND P0, PT, RZ, UR8, PT ;  /* 0x00000008ff007c0c */ /* 0x000fd0000bf05270 */
[----:B-----5:R-:W0:-:S00]  /*6c50*/  USETMAXREG.DEALLOC.CTAPOOL 0x28 ;  /* 0x00000028000079c8 */ /* 0x020e0000080e0500 */
[----:B------:R-:W-:Y:S05]  /*6c60*/  @P0 EXIT ;  /* 0x000000000000094d */ /* 0x000fea0003800000 */
[----:B0-----:R-:W-:Y:S01]  /*6c70*/  LOP3.LUT P0, RZ, R0, 0xff, RZ, 0xc0, !PT ;  /* 0x000000ff00ff7812 */ /* 0x001fe2000780c0ff */
[----:B------:R-:W-:Y:S02]  /*6c80*/  IMAD.MOV.U32 R8, RZ, RZ, 0x1 ;  /* 0x00000001ff087424 */ /* 0x000fe400078e00ff */
[----:B------:R-:W-:-:S10]  /*6c90*/  IMAD.MOV.U32 R0, RZ, RZ, RZ ;  /* 0x000000ffff007224 */ /* 0x000fd400078e00ff */
[----:B------:R-:W-:Y:S05]  /*6ca0*/  @!P0 BRA `(.L_x_162) ;  /* 0x0000000c00448947 */ /* 0x000fea0003800000 */
[----:B------:R-:W-:Y:S01]  /*6cb0*/  LOP3.LUT P0, RZ, R4, 0x1f, RZ, 0xc0, !PT ;  /* 0x0000001f04ff7812 */ /* 0x000fe2000780c0ff */
[----:B------:R-:W-:Y:S01]  /*6cc0*/  ULDC UR5, c[0x0][0x658] ;  /* 0x0001960000057ab9 */ /* 0x000fe20000000800 */
[----:B------:R-:W-:Y:S01]  /*6cd0*/  UMOV UR6, 0xffffffff ;  /* 0xffffffff00067882 */ /* 0x000fe20000000000 */
[----:B------:R-:W-:Y:S01]  /*6ce0*/  BSSY B0, `(.L_x_162) ;  /* 0x00000cd000007945 */ /* 0x000fe20003800000 */
[----:B------:R-:W-:Y:S01]  /*6cf0*/  USHF.L.U32 UR6, UR6, UR5, URZ ;  /* 0x0000000506067299 */ /* 0x000fe2000800063f */
[C---:B------:R-:W-:Y:S01]  /*6d00*/  ISETP.NE.AND P3, PT, R3.reuse, RZ, PT ;  /* 0x000000ff0300720c */ /* 0x040fe20003f65270 */
[----:B------:R-:W-:Y:S01]  /*6d10*/  IMAD.MOV.U32 R9, RZ, RZ, 0x1 ;  /* 0x00000001ff097424 */ /* 0x000fe200078e00ff */
[----:B------:R-:W-:Y:S01]  /*6d20*/  ISETP.NE.OR P0, PT, R3, RZ, !P0 ;  /* 0x000000ff0300720c */ /* 0x000fe20004705670 */
[----:B------:R-:W-:Y:S01]  /*6d30*/  IMAD.MOV.U32 R8, RZ, RZ, 0x1 ;  /* 0x00000001ff087424 */ /* 0x000fe200078e00ff */
[----:B------:R-:W-:Y:S01]  /*6d40*/  ULDC UR4, c[0x0][0x600] ;  /* 0x0001800000047ab9 */ /* 0x000fe20000000800 */
[----:B------:R-:W-:Y:S01]  /*6d50*/  IMAD.MOV.U32 R0, RZ, RZ, RZ ;  /* 0x000000ffff007224 */ /* 0x000fe200078e00ff */
[----:B------:R-:W-:Y:S01]  /*6d60*/  UMOV UR7, 0x1 ;  /* 0x0000000100077882 */ /* 0x000fe20000000000 */
[----:B------:R-:W-:-:S02]  /*6d70*/  UIADD3 UR21, UR37, 0x1, URZ ;  /* 0x0000000125157890 */ /* 0x000fc4000fffe03f */
[----:B------:R-:W-:Y:S02]  /*6d80*/  ULOP3.LUT UR13, UR40, 0x2, URZ, 0xfc, !UPT ;  /* 0x00000002280d7892 */ /* 0x000fe4000f8efc3f */
[----:B------:R-:W-:Y:S02]  /*6d90*/  UIADD3 UR4, UR4, -0x1, URZ ;  /* 0xffffffff04047890 */ /* 0x000fe4000fffe03f */
[----:B------:R-:W-:Y:S02]  /*6da0*/  USHF.L.U32 UR5, UR7, UR5, URZ ;  /* 0x0000000507057299 */ /* 0x000fe4000800063f */
[----:B------:R-:W-:Y:S01]  /*6db0*/  ULOP3.LUT UR6, URZ, UR6, URZ, 0x33, !UPT ;  /* 0x000000063f067292 */ /* 0x000fe2000f8e333f */
[----:B------:R-:W-:-:S11]  /*6dc0*/  ULDC.64 UR30, c[0x0][0x198] ;  /* 0x00006600001e7ab9 */ /* 0x000fd60000000a00 */
.L_x_174:
[----:B------:R-:W-:-:S03]  /*6dd0*/  UMOV UR7, 0xffffffff ;  /* 0xffffffff00077882 */ /* 0x000fc60000000000 */
[----:B------:R-:W-:Y:S05]  /*6de0*/  BRA.DIV UR7, `(.L_x_163) ;  /* 0x00000012070c7947 */ /* 0x000fea000b800000 */
[----:B------:R-:W-:-:S13]  /*6df0*/  ELECT P6, URZ, PT ;  /* 0x00000000003f782f */ /* 0x000fda00038c0000 */
.L_x_187:
[----:B------:R-:W0:Y:S01]  /*6e00*/  LDC R3, c[0x0][0x28c] ;  /* 0x0000a300ff037b82 */ /* 0x000e220000000800 */
[----:B------:R-:W-:Y:S01]  /*6e10*/  BSSY B1, `(.L_x_164) ;  /* 0x0000044000017945 */ /* 0x000fe20003800000 */
[----:B0-----:R-:W-:-:S13]  /*6e20*/  ISETP.LT.OR P6, PT, R3, 0x1, !P6 ;  /* 0x000000010300780c */ /* 0x001fda00077c1670 */
[----:B------:R-:W-:Y:S05]  /*6e30*/  @P6 BRA `(.L_x_165) ;  /* 0x0000000400046947 */ /* 0x000fea0003800000 */
[----:B------:R-:W-:Y:S02]  /*6e40*/  IMAD.SHL.U32 R6, R2, 0x80, RZ ;  /* 0x0000008002067824 */ /* 0x000fe400078e00ff */
[----:B------:R-:W-:Y:S02]  /*6e50*/  IMAD.SHL.U32 R18, R18, 0x40, RZ ;  /* 0x0000004012127824 */ /* 0x000fe400078e00ff */
[----:B------:R-:W-:Y:S02]  /*6e60*/  IMAD.MOV.U32 R11, RZ, RZ, RZ ;  /* 0x000000ffff0b7224 */ /* 0x000fe400078e00ff */
[----:B------:R-:W-:Y:S02]  /*6e70*/  IMAD.U32 R12, RZ, RZ, UR21 ;  /* 0x00000015ff0c7e24 */ /* 0x000fe4000f8e00ff */
[----:B------:R-:W-:Y:S02]  /*6e80*/  IMAD.MOV.U32 R2, RZ, RZ, R8 ;  /* 0x000000ffff027224 */ /* 0x000fe400078e0008 */
[----:B------:R-:W-:-:S07]  /*6e90*/  IMAD.MOV.U32 R3, RZ, RZ, R0 ;  /* 0x000000ffff037224 */ /* 0x000fce00078e0000 */
.L_x_169:
[----:B------:R-:W0:Y:S01]  /*6ea0*/  S2R R5, SR_CgaCtaId ;  /* 0x0000000000057919 */ /* 0x000e220000008800 */
[----:B------:R-:W-:-:S04]  /*6eb0*/  MOV R4, 0x400 ;  /* 0x0000040000047802 */ /* 0x000fc80000000f00 */
[----:B0-----:R-:W-:Y:S02]  /*6ec0*/  LEA R10, R5, R4, 0x18 ;  /* 0x00000004050a7211 */ /* 0x001fe400078ec0ff */
[----:B------:R-:W-:Y:S01]  /*6ed0*/  SHF.L.U32 R4, R2, 0x1f, RZ ;  /* 0x0000001f02047819 */ /* 0x000fe200000006ff */
[----:B------:R-:W0:Y:S02]  /*6ee0*/  @!P3 LDC R5, c[0x0][0x500] ;  /* 0x00014000ff05bb82 */ /* 0x000e240000000800 */
[----:B------:R-:W-:-:S04]  /*6ef0*/  IMAD R7, R3, 0x8, R10 ;  /* 0x0000000803077824 */ /* 0x000fc800078e020a */
[----:B------:R-:W1:Y:S02]  /*6f00*/  SYNCS.PHASECHK.TRANS64.TRYWAIT P1, [R7+URZ+0x20], R4 ;  /* 0x00002004070075a7 */ /* 0x000e64000802017f */
[----:B-1----:R-:W-:Y:S05]  /*6f10*/  @!P1 BRA `(.L_x_166) ;  /* 0x0000000c00e09947 */ /* 0x002fea0003800000 */
.L_x_188:
[----:B------:R-:W-:Y:S01]  /*6f20*/  UPRMT UR7, UR13, 0x9910, URZ ;  /* 0x000099100d077896 */ /* 0x000fe2000800003f */
[----:B0-----:R0:W-:Y:S03]  /*6f30*/  @!P3 SYNCS.ARRIVE.TRANS64 RZ, [R7+URZ], R5 ;  /* 0x0000000507ffb9a7 */ /* 0x0011e6000800003f */
[----:B------:R-:W-:-:S06]  /*6f40*/  UISETP.NE.AND UP0, UPT, UR7, 0x2, UPT ;  /* 0x000000020700788c */ /* 0x000fcc000bf05270 */
[----:B------:R-:W-:-:S13]  /*6f50*/  PLOP3.LUT P1, PT, PT, PT, UP0, 0x80, 0x0 ;  /* 0x000000000000781c */ /* 0x000fda0003f2f008 */
[----:B0-----:R-:W-:Y:S05]  /*6f60*/  @P1 BRA `(.L_x_167) ;  /* 0x0000000000041947 */ /* 0x001fea0003800000 */
[----:B------:R-:W-:Y:S01]  /*6f70*/  BPT.TRAP 0x1 ;  /* 0x000000040000795c */ /* 0x000fe20000300000 */
.L_x_167:
[----:B------:R-:W-:Y:S05]  /*6f80*/  @P0 BRA `(.L_x_168) ;  /* 0x0000000000040947 */ /* 0x000fea0003800000 */
[----:B------:R-:W-:Y:S01]  /*6f90*/  BPT.TRAP 0x1 ;  /* 0x000000040000795c */ /* 0x000fe20000300000 */
.L_x_168:
[--C-:B-1----:R-:W-:Y:S01]  /*6fa0*/  IMAD R4, R3, 0x4000, R10.reuse ;  /* 0x0000400003047824 */ /* 0x102fe200078e020a */
[----:B------:R-:W-:Y:S01]  /*6fb0*/  R2UR UR34, R11 ;  /* 0x000000000b2272ca */ /* 0x000fe200000e0000 */
[----:B------:R-:W-:Y:S01]  /*6fc0*/  IMAD R10, R3, 0x8000, R10 ;  /* 0x00008000030a7824 */ /* 0x000fe200078e020a */
[----:B------:R-:W-:Y:S01]  /*6fd0*/  R2UR UR33, R7 ;  /* 0x00000000072172ca */ /* 0x000fe200000e0000 */
[----:B------:R-:W-:Y:S01]  /*6fe0*/  VIADD R12, R12, 0xffffffff ;  /* 0xffffffff0c0c7836 */ /* 0x000fe20000000000 */
[----:B------:R-:W-:Y:S01]  /*6ff0*/  R2UR UR24, R4 ;  /* 0x00000000041872ca */ /* 0x000fe200000e0000 */
[----:B------:R-:W-:Y:S01]  /*7000*/  UIADD3 UR14, UP0, UR30, 0xf0, URZ ;  /* 0x000000f01e0e7890 */ /* 0x000fe2000ff1e03f */
[----:B------:R-:W-:Y:S01]  /*7010*/  R2UR UR8, R10 ;  /* 0x000000000a0872ca */ /* 0x000fe200000e0000 */
[----:B------:R-:W-:Y:S01]  /*7020*/  UIADD3 UR42, UP1, UR30, 0x1f0, URZ ;  /* 0x000001f01e2a7890 */ /* 0x000fe2000ff3e03f */
[----:B------:R-:W-:Y:S01]  /*7030*/  R2UR UR36, R19 ;  /* 0x00000000132472ca */ /* 0x000fe200000e0000 */
[----:B------:R-:W-:Y:S01]  /*7040*/  UIADD3.X UR15, URZ, UR31, URZ, UP0, !UPT ;  /* 0x0000001f3f0f7290 */ /* 0x000fe200087fe43f */
[----:B------:R-:W-:Y:S01]  /*7050*/  R2UR UR35, R18 ;  /* 0x00000000122372ca */ /* 0x000fe200000e0000 */
[----:B------:R-:W-:Y:S01]  /*7060*/  UIADD3.X UR43, URZ, UR31, URZ, UP1, !UPT ;  /* 0x0000001f3f2b7290 */ /* 0x000fe20008ffe43f */
[----:B------:R-:W-:Y:S01]  /*7070*/  R2UR UR19, R6 ;  /* 0x00000000061372ca */ /* 0x000fe200000e0000 */
[----:B------:R-:W-:Y:S01]  /*7080*/  UIADD3 UR26, UR34, 0x40, URZ ;  /* 0x00000040221a7890 */ /* 0x000fe2000fffe03f */
[----:B------:R-:W-:Y:S01]  /*7090*/  ISETP.GT.AND P2, PT, R12, 0x1, PT ;  /* 0x000000010c00780c */ /* 0x000fe20003f44270 */
[----:B------:R-:W-:Y:S01]  /*70a0*/  VIADD R3, R3, 0x1 ;  /* 0x0000000103037836 */ /* 0x000fe20000000000 */
[----:B------:R-:W-:Y:S01]  /*70b0*/  UMOV UR22, 0x0 ;  /* 0x0000000000167882 */ /* 0x000fe20000000000 */
[----:B------:R-:W-:Y:S01]  /*70c0*/  UIADD3 UR32, UR24, 0x180, URZ ;  /* 0x0000018018207890 */ /* 0x000fe2000fffe03f */
[----:B------:R-:W-:Y:S01]  /*70d0*/  VIADD R11, R11, 0x80 ;  /* 0x000000800b0b7836 */ /* 0x000fe20000000000 */
[----:B------:R-:W-:Y:S01]  /*70e0*/  UIADD3 UR24, UR24, 0x2180, URZ ;  /* 0x0000218018187890 */ /* 0x000fe2000fffe03f */
[----:B------:R-:W-:Y:S01]  /*70f0*/  ISETP.NE.AND P1, PT, R3, 0x4, PT ;  /* 0x000000040300780c */ /* 0x000fe20003f25270 */
[----:B------:R-:W-:-:S02]  /*7100*/  UIADD3 UR16, UR8, 0x10180, URZ ;  /* 0x0001018008107890 */ /* 0x000fc4000fffe03f */
[----:B------:R-:W-:Y:S01]  /*7110*/  UIADD3 UR8, UR8, 0x14180, URZ ;  /* 0x0001418008087890 */ /* 0x000fe2000fffe03f */
[----:B------:R-:W-:Y:S01]  /*7120*/  SEL R5, RZ, 0x1, P1 ;  /* 0x00000001ff057807 */ /* 0x000fe20000800000 */
[----:B------:R-:W-:Y:S01]  /*7130*/  UMOV UR23, 0x10000000 ;  /* 0x1000000000177882 */ /* 0x000fe20000000000 */
[----:B------:R-:W-:Y:S01]  /*7140*/  UMOV UR25, UR33 ;  /* 0x0000002100197c82 */ /* 0x000fe20008000000 */
[----:B------:R-:W-:Y:S01]  /*7150*/  UMOV UR28, UR36 ;  /* 0x00000024001c7c82 */ /* 0x000fe20008000000 */
[----:B------:R-:W-:Y:S01]  /*7160*/  UMOV UR27, UR35 ;  /* 0x00000023001b7c82 */ /* 0x000fe20008000000 */
[----:B------:R-:W-:Y:S01]  /*7170*/  UMOV UR17, UR33 ;  /* 0x0000002100117c82 */ /* 0x000fe20008000000 */
[----:B------:R-:W-:Y:S01]  /*7180*/  UMOV UR18, UR34 ;  /* 0x0000002200127c82 */ /* 0x000fe20008000000 */
[----:B------:R-:W-:Y:S01]  /*7190*/  UMOV UR20, UR36 ;  /* 0x0000002400147c82 */ /* 0x000fe20008000000 */
[----:B------:R0:W-:Y:S01]  /*71a0*/  UTMALDG.3D [UR32], [UR14], desc[UR22] ;  /* 0x000016200e0075b4 */ /* 0x0001e20008011000 */
[----:B------:R-:W-:Y:S01]  /*71b0*/  UMOV UR9, UR33 ;  /* 0x0000002100097c82 */ /* 0x000fe20008000000 */
[----:B------:R-:W-:Y:S01]  /*71c0*/  UMOV UR11, UR19 ;  /* 0x00000013000b7c82 */ /* 0x000fe20008000000 */
[----:B------:R-:W-:Y:S01]  /*71d0*/  UMOV UR12, UR36 ;  /* 0x00000024000c7c82 */ /* 0x000fe20008000000 */
[----:B------:R-:W-:Y:S01]  /*71e0*/  UMOV UR10, UR26 ;  /* 0x0000001a000a7c82 */ /* 0x000fe20008000000 */
[----:B------:R-:W-:-:S02]  /*71f0*/  LOP3.LUT R2, R2, R5, RZ, 0x3c, !PT ;  /* 0x0000000502027212 */ /* 0x000fc400078e3cff */
[----:B------:R-:W-:Y:S01]  /*7200*/  SEL R3, R3, RZ, P1 ;  /* 0x000000ff03037207 */ /* 0x000fe20000800000 */
[----:B------:R0:W-:Y:S01]  /*7210*/  UTMALDG.3D [UR24], [UR14], desc[UR22] ;  /* 0x000016180e0075b4 */ /* 0x0001e20008011000 */
[----:B------:R0:W-:Y:S01]  /*7220*/  UTMALDG.3D [UR16], [UR42], desc[UR22] ;  /* 0x000016102a0075b4 */ /* 0x0001e20008011000 */
[----:B------:R0:W-:Y:S02]  /*7230*/  UTMALDG.3D [UR8], [UR42], desc[UR22] ;  /* 0x000016082a0075b4 */ /* 0x0001e40008011000 */
[----:B0-----:R-:W-:Y:S05]  /*7240*/  @P2 BRA `(.L_x_169) ;  /* 0xfffffffc00142947 */ /* 0x001fea000383ffff */
.L_x_165:
[----:B------:R-:W-:Y:S05]  /*7250*/  BSYNC B1 ;  /* 0x0000000000017941 */ /* 0x000fea0003800000 */
.L_x_164:
[----:B------:R-:W-:Y:S01]  /*7260*/  LOP3.LUT P4, RZ, R9, 0xff, RZ, 0xc0, !PT ;  /* 0x000000ff09ff7812 */ /* 0x000fe2000788c0ff */
[----:B------:R-:W-:Y:S01]  /*7270*/  VIADD R0, R0, UR37 ;  /* 0x0000002500007c36 */ /* 0x000fe20008000000 */
[----:B------:R-:W-:Y:S01]  /*7280*/  ULDC.64 UR8, c[0x0][0x650] ;  /* 0x0001940000087ab9 */ /* 0x000fe20000000a00 */
[----:B------:R-:W-:Y:S01]  /*7290*/  BSSY B1, `(.L_x_170) ;  /* 0x000006f000017945 */ /* 0x000fe20003800000 */
[----:B------:R-:W-:Y:S01]  /*72a0*/  IMAD.MOV.U32 R18, RZ, RZ, -0x1 ;  /* 0xffffffffff127424 */ /* 0x000fe200078e00ff */
[----:B------:R-:W-:Y:S01]  /*72b0*/  PRMT R9, RZ, 0x7610, R9 ;  /* 0x00007610ff097816 */ /* 0x000fe20000000009 */
[----:B------:R-:W-:Y:S01]  /*72c0*/  IMAD.MOV.U32 R19, RZ, RZ, -0x1 ;  /* 0xffffffffff137424 */ /* 0x000fe200078e00ff */
[C---:B------:R-:W-:Y:S02]  /*72d0*/  ISETP.GT.U32.AND P1, PT, R0.reuse, 0x3, PT ;  /* 0x000000030000780c */ /* 0x040fe40003f24070 */
[----:B------:R-:W-:Y:S02]  /*72e0*/  SHF.R.U32.HI R2, RZ, 0x2, R0 ;  /* 0x00000002ff027819 */ /* 0x000fe40000011600 */
[----:B------:R-:W-:-:S02]  /*72f0*/  LOP3.LUT R0, R0, 0x3, RZ, 0xc0, !PT ;  /* 0x0000000300007812 */ /* 0x000fc400078ec0ff */
[----:B------:R-:W0:Y:S01]  /*7300*/  @P4 S2R R4, SR_CgaCtaId ;  /* 0x0000000000044919 */ /* 0x000e220000008800 */
[----:B------:R-:W-:Y:S02]  /*7310*/  @P4 MOV R3, 0x400 ;  /* 0x0000040000034802 */ /* 0x000fe40000000f00 */
[----:B------:R-:W-:-:S04]  /*7320*/  LOP3.LUT R2, R2, 0x1, RZ, 0xc0, !PT ;  /* 0x0000000102027812 */ /* 0x000fc800078ec0ff */
[----:B------:R-:W-:Y:S02]  /*7330*/  ISETP.NE.U32.AND P2, PT, R2, 0x1, PT ;  /* 0x000000010200780c */ /* 0x000fe40003f45070 */
[----:B0-----:R-:W-:Y:S01]  /*7340*/  @P4 LEA R3, R4, R3, 0x18 ;  /* 0x0000000304034211 */ /* 0x001fe200078ec0ff */
[----:B------:R-:W-:-:S03]  /*7350*/  IMAD.U32 R4, RZ, RZ, UR37 ;  /* 0x00000025ff047e24 */ /* 0x000fc6000f8e00ff */
[----:B------:R0:W-:Y:S01]  /*7360*/  @P4 SYNCS.ARRIVE.TRANS64.A1T0 RZ, [R3+URZ+0x78], RZ ;  /* 0x000078ff03ff49a7 */ /* 0x0001e2000810003f */
[----:B------:R-:W-:Y:S02]  /*7370*/  IADD3 R16, P4, R16, UR52, RZ ;  /* 0x0000003410107c10 */ /* 0x000fe4000ff9e0ff */
[----:B------:R-:W-:Y:S02]  /*7380*/  ISETP.LT.U32.AND P1, PT, R4, 0x4, P1 ;  /* 0x000000040400780c */ /* 0x000fe40000f21070 */
[----:B------:R-:W-:Y:S02]  /*7390*/  IADD3.X R17, R17, UR39, RZ, P4, !PT ;  /* 0x0000002711117c10 */ /* 0x000fe4000a7fe4ff */
[----:B------:R-:W-:Y:S02]  /*73a0*/  ISETP.GE.U32.AND P4, PT, R16, UR8, PT ;  /* 0x0000000810007c0c */ /* 0x000fe4000bf86070 */
[----:B0-----:R-:W-:Y:S02]  /*73b0*/  SEL R3, RZ, 0x1, !P1 ;  /* 0x00000001ff037807 */ /* 0x001fe40004800000 */
[----:B------:R-:W-:-:S02]  /*73c0*/  ISETP.GE.U32.AND.EX P1, PT, R17, UR9, PT, P4 ;  /* 0x0000000911007c0c */ /* 0x000fc4000bf26140 */
[----:B------:R-:W-:-:S04]  /*73d0*/  ISETP.GT.U32.AND P2, PT, R4, 0x3, !P2 ;  /* 0x000000030400780c */ /* 0x000fc80005744070 */
[----:B------:R-:W-:-:S04]  /*73e0*/  SEL R2, RZ, 0x1, !P2 ;  /* 0x00000001ff027807 */ /* 0x000fc80005000000 */
[--C-:B------:R-:W-:Y:S01]  /*73f0*/  LOP3.LUT R8, R2, R8, R3.reuse, 0x96, !PT ;  /* 0x0000000802087212 */ /* 0x100fe200078e9603 */
[----:B------:R-:W-:Y:S01]  /*7400*/  IMAD.MOV.U32 R2, RZ, RZ, -0x1 ;  /* 0xffffffffff027424 */ /* 0x000fe200078e00ff */
[----:B------:R-:W-:Y:S01]  /*7410*/  PRMT R3, RZ, 0x7610, R3 ;  /* 0x00007610ff037816 */ /* 0x000fe20000000003 */
[----:B------:R-:W-:Y:S06]  /*7420*/  @P1 BRA `(.L_x_171) ;  /* 0x0000000400541947 */ /* 0x000fec0003800000 */
[----:B------:R-:W0:Y:S01]  /*7430*/  S2UR UR7, SR_CTAID.X ;  /* 0x00000000000779c3 */ /* 0x000e220000002500 */
[----:B------:R-:W-:Y:S01]  /*7440*/  ULDC.64 UR8, c[0x0][0x628] ;  /* 0x00018a0000087ab9 */ /* 0x000fe20000000a00 */
[----:B------:R-:W-:Y:S01]  /*7450*/  ULDC UR10, c[0x0][0x150] ;  /* 0x00005400000a7ab9 */ /* 0x000fe20000000800 */
[----:B------:R-:W-:Y:S01]  /*7460*/  ISETP.NE.U32.AND P1, PT, RZ, UR8, PT ;  /* 0x00000008ff007c0c */ /* 0x000fe2000bf25070 */
[----:B------:R-:W-:Y:S01]  /*7470*/  ULDC UR11, c[0x0][0x630] ;  /* 0x00018c00000b7ab9 */ /* 0x000fe20000000800 */
[----:B------:R-:W-:Y:S01]  /*7480*/  ULDC UR14, c[0x0][0x154] ;  /* 0x00005500000e7ab9 */ /* 0x000fe20000000800 */
[----:B------:R-:W-:Y:S01]  /*7490*/  IMAD.MOV.U32 R2, RZ, RZ, R16 ;  /* 0x000000ffff027224 */ /* 0x000fe200078e0010 */
[----:B------:R-:W-:Y:S01]  /*74a0*/  ISETP.NE.AND.EX P1, PT, RZ, UR9, PT, P1 ;  /* 0x00000009ff007c0c */ /* 0x000fe2000bf25310 */
[----:B------:R-:W1:Y:S01]  /*74b0*/  S2UR UR12, SR_CTAID.Y ;  /* 0x00000000000c79c3 */ /* 0x000e620000002600 */
[----:B0-----:R-:W-:-:S05]  /*74c0*/  I2FP.F32.U32 R3, UR7 ;  /* 0x0000000700037c45 */ /* 0x001fca0008201000 */
[----:B------:R-:W-:Y:S01]  /*74d0*/  FMUL R10, R3, UR10 ;  /* 0x0000000a030a7c20 */ /* 0x000fe20008400000 */
[----:B------:R-:W-:-:S05]  /*74e0*/  IMAD.MOV.U32 R3, RZ, RZ, R17 ;  /* 0x000000ffff037224 */ /* 0x000fca00078e0011 */
[----:B------:R-:W-:Y:S05]  /*74f0*/  @!P1 BRA `(.L_x_172) ;  /* 0x0000000000289947 */ /* 0x000fea0003800000 */
[----:B------:R-:W-:Y:S02]  /*7500*/  ULDC UR10, c[0x0][0x634] ;  /* 0x00018d00000a7ab9 */ /* 0x000fe40000000800 */
[----:B------:R-:W-:-:S05]  /*7510*/  IADD3 R7, P1, R16, UR10, RZ ;  /* 0x0000000a10077c10 */ /* 0x000fca000ff3e0ff */
[----:B------:R-:W-:-:S04]  /*7520*/  IMAD.X R11, RZ, RZ, R17, P1 ;  /* 0x000000ffff0b7224 */ /* 0x000fc800008e0611 */
[----:B------:R-:W-:-:S04]  /*7530*/  IMAD.WIDE.U32 R4, R11, UR8, RZ ;  /* 0x000000080b047c25 */ /* 0x000fc8000f8e00ff */
[----:B------:R-:W-:-:S04]  /*7540*/  IMAD.WIDE.U32 R4, P1, R7, UR9, R4 ;  /* 0x0000000907047c25 */ /* 0x000fc8000f820004 */
[----:B------:R-:W-:-:S04]  /*7550*/  IMAD.WIDE.U32 R6, R7, UR8, RZ ;  /* 0x0000000807067c25 */ /* 0x000fc8000f8e00ff */
[----:B------:R-:W-:Y:S01]  /*7560*/  IMAD.X R3, RZ, RZ, RZ, P1 ;  /* 0x000000ffff037224 */ /* 0x000fe200008e06ff */
[----:B------:R-:W-:Y:S01]  /*7570*/  IADD3 RZ, P1, R7, R4, RZ ;  /* 0x0000000407ff7210 */ /* 0x000fe20007f3e0ff */
[----:B------:R-:W-:-:S04]  /*7580*/  IMAD.MOV.U32 R2, RZ, RZ, R5 ;  /* 0x000000ffff027224 */ /* 0x000fc800078e0005 */
[----:B------:R-:W-:-:S08]  /*7590*/  IMAD.WIDE.U32.X R2, R11, UR9, R2, P1 ;  /* 0x000000090b027c25 */ /* 0x000fd000088e0402 */
.L_x_172:
[--C-:B------:R-:W-:Y:S01]  /*75a0*/  SHF.R.U64 R19, R2, UR11, R3.reuse ;  /* 0x0000000b02137c19 */ /* 0x100fe20008001203 */
[----:B------:R-:W0:Y:S01]  /*75b0*/  F2I.U32.TRUNC.NTZ R10, R10 ;  /* 0x0000000a000a7305 */ /* 0x000e22000020f000 */
[----:B------:R-:W-:Y:S01]  /*75c0*/  SHF.R.U32.HI R2, RZ, UR11, R3 ;  /* 0x0000000bff027c19 */ /* 0x000fe20008011603 */
[----:B------:R-:W-:Y:S01]  /*75d0*/  ULDC.64 UR8, c[0x0][0x620] ;  /* 0x0001880000087ab9 */ /* 0x000fe20000000a00 */
[----:B------:R-:W-:Y:S01]  /*75e0*/  IADD3 R5, P1, RZ, -R19, RZ ;  /* 0x80000013ff057210 */ /* 0x000fe20007f3e0ff */
[----:B------:R-:W2:Y:S01]  /*75f0*/  LDC R15, c[0x0][0x610] ;  /* 0x00018400ff0f7b82 */ /* 0x000ea20000000800 */
[----:B-1----:R-:W-:Y:S01]  /*7600*/  I2FP.F32.U32 R4, UR12 ;  /* 0x0000000c00047c45 */ /* 0x002fe20008201000 */
[----:B------:R-:W-:Y:S01]  /*7610*/  ULDC UR11, c[0x0][0x658] ;  /* 0x00019600000b7ab9 */ /* 0x000fe20000000800 */
[----:B------:R-:W-:Y:S01]  /*7620*/  ULDC UR16, c[0x0][0x648] ;  /* 0x0001920000107ab9 */ /* 0x000fe20000000800 */
[----:B------:R-:W-:Y:S02]  /*7630*/  IMAD.X R2, RZ, RZ, ~R2, P1 ;  /* 0x000000ffff027224 */ /* 0x000fe400008e0e02 */
[----:B------:R-:W-:Y:S01]  /*7640*/  FMUL R6, R4, UR14 ;  /* 0x0000000e04067c20 */ /* 0x000fe20008400000 */
[----:B------:R-:W-:Y:S01]  /*7650*/  ULDC.64 UR14, c[0x0][0x640] ;  /* 0x00019000000e7ab9 */ /* 0x000fe20000000a00 */
[----:B------:R-:W-:Y:S01]  /*7660*/  IMAD R4, R2, UR8, RZ ;  /* 0x0000000802047c24 */ /* 0x000fe2000f8e02ff */
[----:B------:R-:W-:Y:S01]  /*7670*/  ISETP.NE.U32.AND P1, PT, RZ, UR14, PT ;  /* 0x0000000eff007c0c */ /* 0x000fe2000bf25070 */
[C---:B------:R-:W-:Y:S01]  /*7680*/  IMAD.WIDE.U32 R2, R5.reuse, UR8, R16 ;  /* 0x0000000805027c25 */ /* 0x040fe2000f8e0010 */
[----:B0-----:R-:W-:Y:S01]  /*7690*/  R2UR UR8, R10 ;  /* 0x000000000a0872ca */ /* 0x001fe200000e0000 */
[----:B------:R-:W0:Y:S01]  /*76a0*/  F2I.U32.TRUNC.NTZ R6, R6 ;  /* 0x0000000600067305 */ /* 0x000e22000020f000 */
[----:B------:R-:W-:Y:S01]  /*76b0*/  ISETP.NE.AND.EX P1, PT, RZ, UR15, PT, P1 ;  /* 0x0000000fff007c0c */ /* 0x000fe2000bf25310 */
[----:B------:R-:W-:Y:S01]  /*76c0*/  IMAD R5, R5, UR9, R4 ;  /* 0x0000000905057c24 */ /* 0x000fe2000f8e0204 */
[----:B------:R-:W-:-:S03]  /*76d0*/  ULDC UR9, c[0x0][0x618] ;  /* 0x0001860000097ab9 */ /* 0x000fc60000000800 */
[----:B------:R-:W-:-:S05]  /*76e0*/  IMAD.IADD R3, R3, 0x1, R5 ;  /* 0x0000000103037824 */ /* 0x000fca00078e0205 */
[--C-:B------:R-:W-:Y:S02]  /*76f0*/  SHF.R.U64 R10, R2, UR9, R3.reuse ;  /* 0x00000009020a7c19 */ /* 0x100fe40008001203 */
[----:B------:R-:W-:Y:S01]  /*7700*/  SHF.R.U32.HI R3, RZ, UR9, R3 ;  /* 0x00000009ff037c19 */ /* 0x000fe20008011603 */
[----:B------:R-:W-:Y:S01]  /*7710*/  ULDC UR9, c[0x0][0x608] ;  /* 0x0001820000097ab9 */ /* 0x000fe20000000800 */
[----:B0-----:R-:W-:Y:S02]  /*7720*/  R2UR UR10, R6 ;  /* 0x00000000060a72ca */ /* 0x001fe400000e0000 */
[--C-:B------:R-:W-:Y:S02]  /*7730*/  SHF.R.U64 R12, R10, UR9, R3.reuse ;  /* 0x000000090a0c7c19 */ /* 0x100fe40008001203 */
[----:B------:R-:W-:Y:S01]  /*7740*/  SHF.R.U32.HI R3, RZ, UR9, R3 ;  /* 0x00000009ff037c19 */ /* 0x000fe20008011603 */
[----:B------:R-:W-:-:S03]  /*7750*/  UIADD3 UR9, -UR8, URZ, URZ ;  /* 0x0000003f08097290 */ /* 0x000fc6000fffe13f */
[--C-:B------:R-:W-:Y:S01]  /*7760*/  SHF.R.U64 R13, R12, UR11, R3.reuse ;  /* 0x0000000b0c0d7c19 */ /* 0x100fe20008001203 */
[----:B------:R-:W-:Y:S01]  /*7770*/  ULDC UR8, c[0x0][0x144] ;  /* 0x0000510000087ab9 */ /* 0x000fe20000000800 */
[----:B------:R-:W-:-:S03]  /*7780*/  SHF.R.U32.HI R3, RZ, UR11, R3 ;  /* 0x0000000bff037c19 */ /* 0x000fc60008011603 */
[----:B------:R-:W-:Y:S01]  /*7790*/  IMAD.MOV.U32 R2, RZ, RZ, R13 ;  /* 0x000000ffff027224 */ /* 0x000fe200078e000d */
[----:B------:R-:W-:Y:S06]  /*77a0*/  @!P1 BRA `(.L_x_173) ;  /* 0x0000000000289947 */ /* 0x000fec0003800000 */
        /* <DEDUP_REMOVED lines=10> */
.L_x_173:
[----:B------:R-:W-:Y:S01]  /*7850*/  UISETP.NE.AND UP0, UPT, UR38, URZ, UPT ;  /* 0x0000003f2600728c */ /* 0x000fe2000bf05270 */
[----:B------:R-:W-:Y:S01]  /*7860*/  SHF.R.U64 R3, R2, UR16, R3 ;  /* 0x0000001002037c19 */ /* 0x000fe20008001203 */
[----:B------:R-:W-:Y:S01]  /*7870*/  UIADD3 UR10, -UR10, URZ, URZ ;  /* 0x0000003f0a0a7290 */ /* 0x000fe2000fffe13f */
[----:B------:R-:W-:Y:S01]  /*7880*/  LOP3.LUT R2, R12, UR6, RZ, 0xc0, !PT ;  /* 0x000000060c027c12 */ /* 0x000fe2000f8ec0ff */
[----:B------:R-:W-:Y:S01]  /*7890*/  UIMAD UR7, UR8, UR9, UR7 ;  /* 0x00000009080772a4 */ /* 0x000fe2000f8e0207 */
[----:B------:R-:W-:Y:S01]  /*78a0*/  LOP3.LUT R5, R10, UR4, RZ, 0xc0, !PT ;  /* 0x000000040a057c12 */ /* 0x000fe2000f8ec0ff */
[----:B------:R-:W-:Y:S01]  /*78b0*/  IMAD.MOV R4, RZ, RZ, -R3 ;  /* 0x000000ffff047224 */ /* 0x000fe200078e0a03 */
[----:B------:R-:W-:Y:S01]  /*78c0*/  ULDC UR8, c[0x0][0x148] ;  /* 0x0000520000087ab9 */ /* 0x000fe20000000800 */
[----:B------:R-:W-:Y:S01]  /*78d0*/  IMAD R18, R3, UR5, R2 ;  /* 0x0000000503127c24 */ /* 0x000fe2000f8e0202 */
[----:B------:R-:W-:Y:S01]  /*78e0*/  PLOP3.LUT P1, PT, PT, PT, UP0, 0x80, 0x0 ;  /* 0x000000000000781c */ /* 0x000fe20003f2f008 */
[----:B------:R-:W-:Y:S01]  /*78f0*/  IMAD.MOV.U32 R3, RZ, RZ, 0x1 ;  /* 0x00000001ff037424 */ /* 0x000fe200078e00ff */
[----:B------:R-:W-:-:S03]  /*7900*/  @UP0 UIMAD UR7, UR8, UR10, UR12 ;  /* 0x0000000a080702a4 */ /* 0x000fc6000f8e020c */
[----:B------:R-:W-:Y:S02]  /*7910*/  ULDC UR8, c[0x0][0x638] ;  /* 0x00018e0000087ab9 */ /* 0x000fe40000000800 */
[----:B------:R-:W-:Y:S02]  /*7920*/  IMAD R2, R4, UR8, R13 ;  /* 0x0000000804027c24 */ /* 0x000fe4000f8e020d */
[----:B--2---:R-:W-:Y:S01]  /*7930*/  IMAD R18, R18, R15, UR7 ;  /* 0x0000000712127e24 */ /* 0x004fe2000f8e020f */
[----:B------:R-:W-:Y:S02]  /*7940*/  ULDC UR7, c[0x0][0x600] ;  /* 0x0001800000077ab9 */ /* 0x000fe40000000800 */
[----:B------:R-:W-:-:S05]  /*7950*/  IMAD R5, R2, UR7, R5 ;  /* 0x0000000702057c24 */ /* 0x000fca000f8e0205 */
[----:B------:R-:W-:Y:S02]  /*7960*/  SEL R2, R5, R18, !P1 ;  /* 0x0000001205027207 */ /* 0x000fe40004800000 */
[----:B------:R-:W-:-:S07]  /*7970*/  SEL R18, R18, R5, !P1 ;  /* 0x0000000512127207 */ /* 0x000fce0004800000 */
.L_x_171:
[----:B------:R-:W-:Y:S05]  /*7980*/  BSYNC B1 ;  /* 0x0000000000017941 */ /* 0x000fea0003800000 */
.L_x_170:
[----:B------:R-:W-:-:S13]  /*7990*/  LOP3.LUT P1, RZ, R3, 0xff, RZ, 0xc0, !PT ;  /* 0x000000ff03ff7812 */ /* 0x000fda000782c0ff */
[----:B------:R-:W-:Y:S05]  /*79a0*/  @P1 BRA `(.L_x_174) ;  /* 0xfffffff400081947 */ /* 0x000fea000383ffff */
[----:B------:R-:W-:Y:S05]  /*79b0*/  BSYNC B0 ;  /* 0x0000000000007941 */ /* 0x000fea0003800000 */
.L_x_162:
[----:B------:R-:W-:-:S03]  /*79c0*/  UMOV UR7, 0xffffffff ;  /* 0xffffffff00077882 */ /* 0x000fc60000000000 */
[----:B------:R-:W-:Y:S05]  /*79d0*/  BRA.DIV UR7, `(.L_x_175) ;  /* 0x0000000607447947 */ /* 0x000fea000b800000 */
[----:B------:R-:W-:-:S13]  /*79e0*/  ELECT P6, URZ, PT ;  /* 0x00000000003f782f */ /* 0x000fda00038c0000 */
.L_x_191:
[----:B------:R-:W-:Y:S04]  /*79f0*/  BSSY B0, `(.L_x_176) ;  /* 0x000002c000007945 */ /* 0x000fe80003800000 */
[----:B------:R-:W-:Y:S05]  /*7a00*/  @!P6 BRA `(.L_x_177) ;  /* 0x0000000000a8e947 */ /* 0x000fea0003800000 */
[----:B------:R-:W-:-:S04]  /*7a10*/  ULOP3.LUT UR7, UR40, 0x2, URZ, 0xfc, !UPT ;  /* 0x0000000228077892 */ /* 0x000fc8000f8efc3f */
[----:B------:R-:W-:-:S06]  /*7a20*/  UISETP.NE.AND UP0, UPT, UR7, 0x3, UPT ;  /* 0x000000030700788c */ /* 0x000fcc000bf05270 */
[----:B------:R-:W-:-:S13]  /*7a30*/  PLOP3.LUT P0, PT, PT, PT, UP0, 0x80, 0x0 ;  /* 0x000000000000781c */ /* 0x000fda0003f0f008 */
[----:B------:R-:W-:Y:S05]  /*7a40*/  @!P0 BRA `(.L_x_178) ;  /* 0x0000000000048947 */ /* 0x000fea0003800000 */
[----:B------:R-:W-:Y:S01]  /*7a50*/  BPT.TRAP 0x1 ;  /* 0x000000040000795c */ /* 0x000fe20000300000 */
.L_x_178:
[----:B------:R-:W0:Y:S01]  /*7a60*/  S2R R3, SR_CgaCtaId ;  /* 0x0000000000037919 */ /* 0x000e220000008800 */
[----:B------:R-:W-:-:S04]  /*7a70*/  MOV R2, 0x400 ;  /* 0x0000040000027802 */ /* 0x000fc80000000f00 */
[----:B0-----:R-:W-:Y:S02]  /*7a80*/  LEA R3, R3, R2, 0x18 ;  /* 0x0000000203037211 */ /* 0x001fe400078ec0ff */
[----:B------:R-:W-:-:S03]  /*7a90*/  SHF.L.U32 R2, R8, 0x1f, RZ ;  /* 0x0000001f08027819 */ /* 0x000fc600000006ff */
[----:B------:R-:W-:-:S04]  /*7aa0*/  VIADD R3, R3, 0x20 ;  /* 0x0000002003037836 */ /* 0x000fc80000000000 */
[C---:B------:R-:W-:Y:S02]  /*7ab0*/  IMAD R7, R0.reuse, 0x8, R3 ;  /* 0x0000000800077824 */ /* 0x040fe400078e0203 */
[----:B------:R-:W-:Y:S02]  /*7ac0*/  VIADD R0, R0, 0x1 ;  /* 0x0000000100007836 */ /* 0x000fe40000000000 */
[----:B------:R-:W0:Y:S03]  /*7ad0*/  SYNCS.PHASECHK.TRANS64.TRYWAIT P0, [R7+URZ], R2 ;  /* 0x00000002070075a7 */ /* 0x000e26000800017f */
[----:B------:R-:W-:-:S04]  /*7ae0*/  ISETP.NE.AND P1, PT, R0, 0x4, PT ;  /* 0x000000040000780c */ /* 0x000fc80003f25270 */
[----:B------:R-:W-:Y:S02]  /*7af0*/  SEL R5, RZ, 0x1, P1 ;  /* 0x00000001ff057807 */ /* 0x000fe40000800000 */
[----:B------:R-:W-:Y:S02]  /*7b00*/  SEL R0, R0, RZ, P1 ;  /* 0x000000ff00007207 */ /* 0x000fe40000800000 */
[----:B------:R-:W-:-:S03]  /*7b10*/  LOP3.LUT R5, R8, R5, RZ, 0x3c, !PT ;  /* 0x0000000508057212 */ /* 0x000fc600078e3cff */
[----:B------:R-:W-:Y:S01]  /*7b20*/  IMAD R9, R0, 0x8, R3 ;  /* 0x0000000800097824 */ /* 0x000fe200078e0203 */
[----:B------:R-:W-:Y:S01]  /*7b30*/  SHF.L.U32 R4, R5, 0x1f, RZ ;  /* 0x0000001f05047819 */ /* 0x000fe200000006ff */
[----:B0-----:R-:W-:Y:S06]  /*7b40*/  @!P0 BRA `(.L_x_179) ;  /* 0x0000000400088947 */ /* 0x001fec0003800000 */
.L_x_192:
[----:B------:R-:W1:Y:S01]  /*7b50*/  SYNCS.PHASECHK.TRANS64.TRYWAIT P0, [R9+URZ], R4 ;  /* 0x00000004090075a7 */ /* 0x000e62000800017f */
[----:B------:R-:W-:-:S05]  /*7b60*/  VIADD R0, R0, 0x1 ;  /* 0x0000000100007836 */ /* 0x000fca0000000000 */
[----:B------:R-:W-:-:S04]  /*7b70*/  ISETP.NE.AND P1, PT, R0, 0x4, PT ;  /* 0x000000040000780c */ /* 0x000fc80003f25270 */
[----:B0-----:R-:W-:Y:S02]  /*7b80*/  SEL R2, RZ, 0x1, P1 ;  /* 0x00000001ff027807 */ /* 0x001fe40000800000 */
[----:B------:R-:W-:Y:S02]  /*7b90*/  SEL R0, R0, RZ, P1 ;  /* 0x000000ff00007207 */ /* 0x000fe40000800000 */
[----:B------:R-:W-:-:S03]  /*7ba0*/  LOP3.LUT R7, R5, R2, RZ, 0x3c, !PT ;  /* 0x0000000205077212 */ /* 0x000fc600078e3cff */
[----:B------:R-:W-:Y:S01]  /*7bb0*/  IMAD R6, R0, 0x8, R3 ;  /* 0x0000000800067824 */ /* 0x000fe200078e0203 */
[----:B------:R-:W-:Y:S01]  /*7bc0*/  SHF.L.U32 R5, R7, 0x1f, RZ ;  /* 0x0000001f07057819 */ /* 0x000fe200000006ff */
[----:B-1----:R-:W-:Y:S06]  /*7bd0*/  @!P0 BRA `(.L_x_180) ;  /* 0x0000000000f88947 */ /* 0x002fec0003800000 */
.L_x_193:
[----:B------:R-:W1:Y:S01]  /*7be0*/  SYNCS.PHASECHK.TRANS64.TRYWAIT P0, [R6+URZ], R5 ;  /* 0x00000005060075a7 */ /* 0x000e62000800017f */
[----:B------:R-:W-:-:S05]  /*7bf0*/  VIADD R0, R0, 0x1 ;  /* 0x0000000100007836 */ /* 0x000fca0000000000 */
[----:B------:R-:W-:-:S04]  /*7c00*/  ISETP.NE.AND P1, PT, R0, 0x4, PT ;  /* 0x000000040000780c */ /* 0x000fc80003f25270 */
[----:B------:R-:W-:Y:S02]  /*7c10*/  SEL R2, RZ, 0x1, P1 ;  /* 0x00000001ff027807 */ /* 0x000fe40000800000 */
[----:B------:R-:W-:Y:S02]  /*7c20*/  SEL R0, R0, RZ, P1 ;  /* 0x000000ff00007207 */ /* 0x000fe40000800000 */
[----:B------:R-:W-:Y:S01]  /*7c30*/  LOP3.LUT R2, R7, R2, RZ, 0x3c, !PT ;  /* 0x0000000207027212 */ /* 0x000fe200078e3cff */
[----:B-1----:R-:W-:Y:S06]  /*7c40*/  @!P0 BRA `(.L_x_181) ;  /* 0x0000000000f08947 */ /* 0x002fec0003800000 */
.L_x_194:
[----:B------:R-:W-:Y:S01]  /*7c50*/  IMAD R3, R0, 0x8, R3 ;  /* 0x0000000800037824 */ /* 0x000fe200078e0203 */
[----:B------:R-:W-:-:S07]  /*7c60*/  SHF.L.U32 R0, R2, 0x1f, RZ ;  /* 0x0000001f02007819 */ /* 0x000fce00000006ff */
.L_x_182:
[----:B--2---:R2:W3:Y:S02]  /*7c70*/  SYNCS.PHASECHK.TRANS64.TRYWAIT P0, [R3+URZ], R0 ;  /* 0x00000000030075a7 */ /* 0x0044e4000800017f */
[----:B---3--:R-:W-:Y:S05]  /*7c80*/  @!P0 NANOSLEEP.SYNCS 0x989680 ;  /* 0x009896800000895d */ /* 0x008fea0003900000 */
[----:B------:R-:W3:Y:S02]  /*7c90*/  @!P0 SYNCS.PHASECHK.TRANS64 P0, [R3+URZ], R0 ;  /* 0x00000000030085a7 */ /* 0x000ee4000800007f */
[----:B---3--:R-:W-:Y:S05]  /*7ca0*/  @!P0 BRA `(.L_x_182) ;  /* 0xfffffffc00f08947 */ /* 0x008fea000383ffff */
.L_x_177:
[----:B------:R-:W-:Y:S05]  /*7cb0*/  BSYNC B0 ;  /* 0x0000000000007941 */ /* 0x000fea0003800000 */
.L_x_176:
[----:B------:R-:W-:Y:S05]  /*7cc0*/  EXIT ;  /* 0x000000000000794d */ /* 0x000fea0003800000 */
.L_x_14:
[----:B0-----:R0:W1:Y:S02]  /*7cd0*/  SYNCS.PHASECHK.TRANS64.TRYWAIT P0, [R95+URZ+-0x8], R0 ;  /* 0xfffff8005f0075a7 */ /* 0x001064000800017f */
[----:B-1----:R-:W-:Y:S05]  /*7ce0*/  @!P0 NANOSLEEP.SYNCS 0x989680 ;  /* 0x009896800000895d */ /* 0x002fea0003900000 */
[----:B------:R-:W1:Y:S02]  /*7cf0*/  @!P0 SYNCS.PHASECHK.TRANS64 P0, [R95+URZ+-0x8], R0 ;  /* 0xfffff8005f0085a7 */ /* 0x000e64000800007f */
[----:B-1----:R-:W-:Y:S05]  /*7d00*/  @!P0 BRA `(.L_x_14) ;  /* 0xfffffffc00f08947 */ /* 0x002fea000383ffff */
[----:B------:R-:W-:Y:S05]  /*7d10*/  BRA `(.L_x_183) ;  /* 0xffffff98004c7947 */ /* 0x000fea000383ffff */
.L_x_19:
[----:B-1----:R1:W2:Y:S02]  /*7d20*/  SYNCS.PHASECHK.TRANS64.TRYWAIT P1, [R3+URZ], R0 ;  /* 0x00000000030075a7 */ /* 0x0022a4000802017f */
[----:B--2---:R-:W-:Y:S05]  /*7d30*/  @!P1 NANOSLEEP.SYNCS 0x989680 ;  /* 0x009896800000995d */ /* 0x004fea0003900000 */
[----:B------:R-:W2:Y:S02]  /*7d40*/  @!P1 SYNCS.PHASECHK.TRANS64 P1, [R3+URZ], R0 ;  /* 0x00000000030095a7 */ /* 0x000ea4000802007f */
[----:B--2---:R-:W-:Y:S05]  /*7d50*/  @!P1 BRA `(.L_x_19) ;  /* 0xfffffffc00f09947 */ /* 0x004fea000383ffff */
[----:B------:R-:W-:Y:S05]  /*7d60*/  BRA `(.L_x_18) ;  /* 0xffffff9800c47947 */ /* 0x000fea000383ffff */
.L_x_24:
[----:B-1----:R-:W-:-:S04]  /*7d70*/  IMAD.U32 R4, RZ, RZ, UR4 ;  /* 0x00000004ff047e24 */ /* 0x002fc8000f8e00ff */
[----:B------:R1:W2:Y:S03]  /*7d80*/  SYNCS.PHASECHK.TRANS64.TRYWAIT P1, [R4+URZ], R3 ;  /* 0x00000003040075a7 */ /* 0x0002a6000802017f */
[----:B--2---:R-:W-:Y:S05]  /*7d90*/  @!P1 NANOSLEEP.SYNCS 0x989680 ;  /* 0x009896800000995d */ /* 0x004fea0003900000 */
[----:B------:R-:W2:Y:S02]  /*7da0*/  @!P1 SYNCS.PHASECHK.TRANS64 P1, [R4+URZ], R3 ;  /* 0x00000003040095a7 */ /* 0x000ea4000802007f */
[----:B--2---:R-:W-:Y:S05]  /*7db0*/  @!P1 BRA `(.L_x_24) ;  /* 0xfffffffc00ec9947 */ /* 0x004fea000383ffff */
[----:B------:R-:W-:Y:S05]  /*7dc0*/  BRA `(.L_x_23) ;  /* 0xffffffa000047947 */ /* 0x000fea000383ffff */
.L_x_30:
[----:B0-----:R0:W1:Y:S02]  /*7dd0*/  SYNCS.PHASECHK.TRANS64.TRYWAIT P0, [R95+URZ+0x8], R0 ;  /* 0x000008005f0075a7 */ /* 0x001064000800017f */
[----:B-1----:R-:W-:Y:S05]  /*7de0*/  @!P0 NANOSLEEP.SYNCS 0x989680 ;  /* 0x009896800000895d */ /* 0x002fea0003900000 */
[----:B------:R-:W1:Y:S02]  /*7df0*/  @!P0 SYNCS.PHASECHK.TRANS64 P0, [R95+URZ+0x8], R0 ;  /* 0x000008005f0085a7 */ /* 0x000e64000800007f */
[----:B-1----:R-:W-:Y:S05]  /*7e00*/  @!P0 BRA `(.L_x_30) ;  /* 0xfffffffc00f08947 */ /* 0x002fea000383ffff */
[----:B------:R-:W-:Y:S05]  /*7e10*/  BRA `(.L_x_184) ;  /* 0xffffffa4007c7947 */ /* 0x000fea000383ffff */
.L_x_163:
[----:B------:R-:W-:Y:S01]  /*7e20*/  BSSY B1, `(.L_x_185) ;  /* 0x0000006000017945 */ /* 0x000fe20003800000 */
[----:B------:R-:W-:-:S07]  /*7e30*/  IMAD.MOV.U32 R15, RZ, RZ, -0x1 ;  /* 0xffffffffff0f7424 */ /* 0x000fce00078e00ff */
[----:B------:R-:W-:Y:S05]  /*7e40*/  WARPSYNC.COLLECTIVE R15, `(.L_x_186) ;  /* 0x000000000f0c7348 */ /* 0x000fea0003c00000 */
[----:B------:R-:W-:Y:S02]  /*7e50*/  ELECT P6, UR62, PT ;  /* 0x00000000003e782f */ /* 0x000fe400038c0000 */
[----:B------:R-:W-:Y:S01]  /*7e60*/  MOV R14, UR62 ;  /* 0x0000003e000e7c02 */ /* 0x000fe20008000f00 */
[----:B------:R-:W-:Y:S10]  /*7e70*/  ENDCOLLECTIVE ;  /* 0x000000000000791b */ /* 0x000ff40003800000 */
.L_x_186:
[----:B------:R-:W-:Y:S05]  /*7e80*/  BSYNC B1 ;  /* 0x0000000000017941 */ /* 0x000fea0003800000 */
.L_x_185:
[----:B------:R-:W-:Y:S05]  /*7e90*/  BRA `(.L_x_187) ;  /* 0xffffffec00d87947 */ /* 0x000fea000383ffff */
.L_x_166:
[----:B-1----:R1:W2:Y:S02]  /*7ea0*/  SYNCS.PHASECHK.TRANS64.TRYWAIT P1, [R7+URZ+0x20], R4 ;  /* 0x00002004070075a7 */ /* 0x0022a4000802017f */
[----:B--2---:R-:W-:Y:S05]  /*7eb0*/  @!P1 NANOSLEEP.SYNCS 0x989680 ;  /* 0x009896800000995d */ /* 0x004fea0003900000 */
[----:B------:R-:W2:Y:S02]  /*7ec0*/  @!P1 SYNCS.PHASECHK.TRANS64 P1, [R7+URZ+0x20], R4 ;  /* 0x00002004070095a7 */ /* 0x000ea4000802007f */
[----:B--2---:R-:W-:Y:S05]  /*7ed0*/  @!P1 BRA `(.L_x_166) ;  /* 0xfffffffc00f09947 */ /* 0x004fea000383ffff */
[----:B------:R-:W-:Y:S05]  /*7ee0*/  BRA `(.L_x_188) ;  /* 0xfffffff0000c7947 */ /* 0x000fea000383ffff */
.L_x_175:
[----:B------:R-:W-:Y:S01]  /*7ef0*/  BSSY B0, `(.L_x_189) ;  /* 0x0000006000007945 */ /* 0x000fe20003800000 */
[----:B------:R-:W-:-:S07]  /*7f00*/  IMAD.MOV.U32 R15, RZ, RZ, -0x1 ;  /* 0xffffffffff0f7424 */ /* 0x000fce00078e00ff */
[----:B------:R-:W-:Y:S05]  /*7f10*/  WARPSYNC.COLLECTIVE R15, `(.L_x_190) ;  /* 0x000000000f0c7348 */ /* 0x000fea0003c00000 */
[----:B------:R-:W-:Y:S02]  /*7f20*/  ELECT P6, UR62, PT ;  /* 0x00000000003e782f */ /* 0x000fe400038c0000 */
[----:B------:R-:W-:Y:S01]  /*7f30*/  MOV R14, UR62 ;  /* 0x0000003e000e7c02 */ /* 0x000fe20008000f00 */
[----:B------:R-:W-:Y:S10]  /*7f40*/  ENDCOLLECTIVE ;  /* 0x000000000000791b */ /* 0x000ff40003800000 */
.L_x_190:
[----:B------:R-:W-:Y:S05]  /*7f50*/  BSYNC B0 ;  /* 0x0000000000007941 */ /* 0x000fea0003800000 */
.L_x_189:
[----:B------:R-:W-:Y:S05]  /*7f60*/  BRA `(.L_x_191) ;  /* 0xfffffff800a07947 */ /* 0x000fea000383ffff */
.L_x_179:
[----:B0-----:R0:W1:Y:S02]  /*7f70*/  SYNCS.PHASECHK.TRANS64.TRYWAIT P0, [R7+URZ], R2 ;  /* 0x00000002070075a7 */ /* 0x001064000800017f */
[----:B-1----:R-:W-:Y:S05]  /*7f80*/  @!P0 NANOSLEEP.SYNCS 0x989680 ;  /* 0x009896800000895d */ /* 0x002fea0003900000 */
[----:B------:R-:W1:Y:S02]  /*7f90*/  @!P0 SYNCS.PHASECHK.TRANS64 P0, [R7+URZ], R2 ;  /* 0x00000002070085a7 */ /* 0x000e64000800007f */
[----:B-1----:R-:W-:Y:S05]  /*7fa0*/  @!P0 BRA `(.L_x_179) ;  /* 0xfffffffc00f08947 */ /* 0x002fea000383ffff */
[----:B------:R-:W-:Y:S05]  /*7fb0*/  BRA `(.L_x_192) ;  /* 0xfffffff800e47947 */ /* 0x000fea000383ffff */
.L_x_180:
[----:B0-----:R0:W1:Y:S02]  /*7fc0*/  SYNCS.PHASECHK.TRANS64.TRYWAIT P0, [R9+URZ], R4 ;  /* 0x00000004090075a7 */ /* 0x001064000800017f */
[----:B-1----:R-:W-:Y:S05]  /*7fd0*/  @!P0 NANOSLEEP.SYNCS 0x989680 ;  /* 0x009896800000895d */ /* 0x002fea0003900000 */
[----:B------:R-:W1:Y:S02]  /*7fe0*/  @!P0 SYNCS.PHASECHK.TRANS64 P0, [R9+URZ], R4 ;  /* 0x00000004090085a7 */ /* 0x000e64000800007f */
[----:B-1----:R-:W-:Y:S05]  /*7ff0*/  @!P0 BRA `(.L_x_180) ;  /* 0xfffffffc00f08947 */ /* 0x002fea000383ffff */
[----:B------:R-:W-:Y:S05]  /*8000*/  BRA `(.L_x_193) ;  /* 0xfffffff800f47947 */ /* 0x000fea000383ffff */
.L_x_181:
[----:B-1----:R1:W2:Y:S02]  /*8010*/  SYNCS.PHASECHK.TRANS64.TRYWAIT P0, [R6+URZ], R5 ;  /* 0x00000005060075a7 */ /* 0x0022a4000800017f */
[----:B--2---:R-:W-:Y:S05]  /*8020*/  @!P0 NANOSLEEP.SYNCS 0x989680 ;  /* 0x009896800000895d */ /* 0x004fea0003900000 */
[----:B------:R-:W2:Y:S02]  /*8030*/  @!P0 SYNCS.PHASECHK.TRANS64 P0, [R6+URZ], R5 ;  /* 0x00000005060085a7 */ /* 0x000ea4000800007f */
[----:B--2---:R-:W-:Y:S05]  /*8040*/  @!P0 BRA `(.L_x_181) ;  /* 0xfffffffc00f08947 */ /* 0x004fea000383ffff */
[----:B------:R-:W-:Y:S05]  /*8050*/  BRA `(.L_x_194) ;  /* 0xfffffff800fc7947 */ /* 0x000fea000383ffff */
.L_x_195:
[----:B------:R-:W-:-:S00]  /*8060*/  BRA `(.L_x_195) ;  /* 0xfffffffc00fc7947 */ /* 0x000fc0000383ffff */
[----:B------:R-:W-:-:S00]  /*8070*/  NOP ;  /* 0x0000000000007918 */ /* 0x000fc00000000000 */
        /* <DEDUP_REMOVED lines=8> */
.L_x_196:


//--------------------- .nv.global.init           --------------------------
	.section	.nv.global.init,"aw",@progbits
.nv.global.init:
	.type		$str$22,@object
	.size		$str$22,($str$23 - $str$22)
$str$22:
        /*0000*/ 	.byte	0x6b, 0x5f, 0x74, 0x69, 0x6c, 0x65, 0x5f, 0x63, 0x6f, 0x75, 0x6e, 0x74, 0x20, 0x3e, 0x3d, 0x20
        /*0010*/ 	.byte	0x31, 0x00
	.type		$str$23,@object
	.size		$str$23,(__unnamed_1 - $str$23)
$str$23:
        /*0012*/ 	.byte	0x2f, 0x74, 0x6d, 0x70, 0x2f, 0x63, 0x75, 0x74, 0x6c, 0x61, 0x73, 0x73, 0x5f, 0x73, 0x77, 0x65
        /*0022*/ 	.byte	0x65, 0x70, 0x5f, 0x73, 0x72, 0x63, 0x2f, 0x69, 0x6e, 0x63, 0x6c, 0x75, 0x64, 0x65, 0x2f, 0x63
        /*0032*/ 	.byte	0x75, 0x74, 0x6c, 0x61, 0x73, 0x73, 0x2f, 0x67, 0x65, 0x6d, 0x6d, 0x2f, 0x63, 0x6f, 0x6c, 0x6c
        /*0042*/ 	.byte	0x65, 0x63, 0x74, 0x69, 0x76, 0x65, 0x2f, 0x73, 0x6d, 0x39, 0x30, 0x5f, 0x6d, 0x6d, 0x61, 0x5f
        /*0052*/ 	.byte	0x74, 0x6d, 0x61, 0x5f, 0x67, 0x6d, 0x6d, 0x61, 0x5f, 0x73, 0x73, 0x5f, 0x77, 0x61, 0x72, 0x70
        /*0062*/ 	.byte	0x73, 0x70, 0x65, 0x63, 0x69, 0x61, 0x6c, 0x69, 0x7a, 0x65, 0x64, 0x2e, 0x68, 0x70, 0x70, 0x00
	.type		__unnamed_1,@object
	.size		__unnamed_1,(.L_0 - __unnamed_1)
__unnamed_1:
        /*0072*/ 	.byte	0x76, 0x6f, 0x69, 0x64, 0x20, 0x63, 0x75, 0x74, 0x6c, 0x61, 0x73, 0x73, 0x3a, 0x3a, 0x67, 0x65
        /* <DEDUP_REMOVED lines=179> */
        /*0bb2*/ 	.byte	0x65, 0x6e, 0x74, 0x69, 0x74, 0x79, 0x5d, 0x00
.L_0:


//--------------------- .nv.shared._ZN7cutlass13device_kernelINS_4gemm6kernel13GemmUniversalIN4cute5tupleIJiiiiEEENS1_10collective13CollectiveMmaINS1_34MainloopSm90TmaGmmaWarpSpecializedILi4ENS5_IJNS4_1CILi1EEESB_SB_EEENS1_32KernelTmaWarpSpecializedPingpongEEENS5_IJNSA_ILi64EEENSA_ILi128EEESG_EEENS_6half_tENS5_IJlSB_lEEESI_SJ_NS4_8TiledMMAINS4_8MMA_AtomIJNS4_4SM904GMMA26MMA_64x128x16_F32F16F16_SSILNSN_5MajorE0ELSP_0ELNSN_7ScaleInE1ELSQ_1EEEEEENS4_6LayoutISC_NS5_IJNSA_ILi0EEESU_SU_EEEEENS5_IJNS4_10UnderscoreESX_SX_EEEEENS4_13SM90_TMA_LOADENS4_14ComposedLayoutINS4_7SwizzleILi3ELi4ELi3EEENS4_18smem_ptr_flag_bitsILi16EEENST_INS5_IJNSA_ILi8EEESF_EEENS5_IJSF_SB_EEEEEEEvNS4_8identityES10_S1A_vS1B_EENS_8epilogue10collective6detail29Sm90TmaWarpSpecializedAdapterINS1E_15DefaultEpilogueISI_SJ_SJ_NS1D_6thread17LinearCombinationISI_Li1EffLNS1I_9ScaleType4KindE0ELNS_15FloatRoundStyleE2ESI_EENS1_15EpilogueDefaultEEEEEvvEEEEvNT_6ParamsE --------------------------
	.section	.nv.shared._ZN7cutlass13device_kernelINS_4gemm6kernel13GemmUniversalIN4cute5tupleIJiiiiEEENS1_10collective13CollectiveMmaINS1_34MainloopSm90TmaGmmaWarpSpecializedILi4ENS5_IJNS4_1CILi1EEESB_SB_EEENS1_32KernelTmaWarpSpecializedPingpongEEENS5_IJNSA_ILi64EEENSA_ILi128EEESG_EEENS_6half_tENS5_IJlSB_lEEESI_SJ_NS4_8TiledMMAINS4_8MMA_AtomIJNS4_4SM904GMMA26MMA_64x128x16_F32F16F16_SSILNSN_5MajorE0ELSP_0ELNSN_7ScaleInE1ELSQ_1EEEEEENS4_6LayoutISC_NS5_IJNSA_ILi0EEESU_SU_EEEEENS5_IJNS4_10UnderscoreESX_SX_EEEEENS4_13SM90_TMA_LOADENS4_14ComposedLayoutINS4_7SwizzleILi3ELi4ELi3EEENS4_18smem_ptr_flag_bitsILi16EEENST_INS5_IJNSA_ILi8EEESF_EEENS5_IJSF_SB_EEEEEEEvNS4_8identityES10_S1A_vS1B_EENS_8epilogue10collective6detail29Sm90TmaWarpSpecializedAdapterINS1E_15DefaultEpilogueISI_SJ_SJ_NS1D_6thread17LinearCombinationISI_Li1EffLNS1I_9ScaleType4KindE0ELNS_15FloatRoundStyleE2ESI_EENS1_15EpilogueDefaultEEEEEvvEEEEvNT_6ParamsE,"aw",@nobits
	.sectionflags	@""
	.align	16
	.zero		1024


//--------------------- .nv.shared.reserved.0     --------------------------
	.section	.nv.shared.reserved.0,"aw",@nobits
	.weak		__nv_reservedSMEM_offset_0_alias
	.size		__nv_reservedSMEM_offset_0_alias, 0, 0
	.other		__nv_reservedSMEM_offset_0_alias,@"STO_CUDA_RESERVED_SHARED STV_DEFAULT"
__nv_reservedSMEM_offset_0_alias:
	.zero		0


//--------------------- .nv.global                --------------------------
	.section	.nv.global,"aw",@nobits
.nv.global:
	.type		_ZN40_INTERNAL_38ff746f_4_k_cu_f354de87_177254cute1_E,@object
	.size		_ZN40_INTERNAL_38ff746f_4_k_cu_f354de87_177254cute1_E,(_ZN40_INTERNAL_38ff746f_4_k_cu_f354de87_177254cuda3std3__45__cpo6cbeginE - _ZN40_INTERNAL_38ff746f_4_k_cu_f354de87_177254cute1_E)
_ZN40_INTERNAL_38ff746f_4_k_cu_f354de87_177254cute1_E:
	.zero		1
	.type		_ZN40_INTERNAL_38ff746f_4_k_cu_f354de87_177254cuda3std3__45__cpo6cbeginE,@object
	.size		_ZN40_INTERNAL_38ff746f_4_k_cu_f354de87_177254cuda3std3__45__cpo6cbeginE,(_ZN40_INTERNAL_38ff746f_4_k_cu_f354de87_177254cuda3std3__48in_placeE - _ZN40_INTERNAL_38ff746f_4_k_cu_f354de87_177254cuda3std3__45__cpo6cbeginE)
_ZN40_INTERNAL_38ff746f_4_k_cu_f354de87_177254cuda3std3__45__cpo6cbeginE:
	.zero		1
	.type		_ZN40_INTERNAL_38ff746f_4_k_cu_f354de87_177254cuda3std3__48in_placeE,@object
	.size		_ZN40_INTERNAL_38ff746f_4_k_cu_f354de87_177254cuda3std3__48in_placeE,(_ZN40_INTERNAL_38ff746f_4_k_cu_f354de87_177254cuda3std6ranges3__45__cpo9iter_moveE - _ZN40_INTERNAL_38ff746f_4_k_cu_f354de87_177254cuda3std3__48in_placeE)
_ZN40_INTERNAL_38ff746f_4_k_cu_f354de87_177254cuda3std3__48in_placeE:
	.zero		1
	.type		_ZN40_INTERNAL_38ff746f_4_k_cu_f354de87_177254cuda3std6ranges3__45__cpo9iter_moveE,@object
	.size		_ZN40_INTERNAL_38ff746f_4_k_cu_f354de87_177254cuda3std6ranges3__45__cpo9iter_moveE,(_ZN40_INTERNAL_38ff746f_4_k_cu_f354de87_177254cuda3std3__45__cpo5beginE - _ZN40_INTERNAL_38ff746f_4_k_cu_f354de87_177254cuda3std6ranges3__45__cpo9iter_moveE)
_ZN40_INTERNAL_38ff746f_4_k_cu_f354de87_177254cuda3std6ranges3__45__cpo9iter_moveE:
	.zero		1
	.type		_ZN40_INTERNAL_38ff746f_4_k_cu_f354de87_177254cuda3std3__45__cpo5beginE,@object
	.size		_ZN40_INTERNAL_38ff746f_4_k_cu_f354de87_177254cuda3std3__45__cpo5beginE,(_ZN40_INTERNAL_38ff746f_4_k_cu_f354de87_177254cuda3std3__442_GLOBAL__N__38ff746f_4_k_cu_f354de87_177256ignoreE - _ZN40_INTERNAL_38ff746f_4_k_cu_f354de87_177254cuda3std3__45__cpo5beginE)
_ZN40_INTERNAL_38ff746f_4_k_cu_f354de87_177254cuda3std3__45__cpo5beginE:
	.zero		1
	.type		_ZN40_INTERNAL_38ff746f_4_k_cu_f354de87_177254cuda3std3__442_GLOBAL__N__38ff746f_4_k_cu_f354de87_177256ignoreE,@object
	.size		_ZN40_INTERNAL_38ff746f_4_k_cu_f354de87_177254cuda3std3__442_GLOBAL__N__38ff746f_4_k_cu_f354de87_177256ignoreE,(_ZN40_INTERNAL_38ff746f_4_k_cu_f354de87_177254cute7productE - _ZN40_INTERNAL_38ff746f_4_k_cu_f354de87_177254cuda3std3__442_GLOBAL__N__38ff746f_4_k_cu_f354de87_177256ignoreE)
_ZN40_INTERNAL_38ff746f_4_k_cu_f354de87_177254cuda3std3__442_GLOBAL__N__38ff746f_4_k_cu_f354de87_177256ignoreE:
	.zero		1
	.type		_ZN40_INTERNAL_38ff746f_4_k_cu_f354de87_177254cute7productE,@object
	.size		_ZN40_INTERNAL_38ff746f_4_k_cu_f354de87_177254cute7productE,(_ZN40_INTERNAL_38ff746f_4_k_cu_f354de87_177254cuda3std3__45__cpo3endE - _ZN40_INTERNAL_38ff746f_4_k_cu_f354de87_177254cute7productE)
_ZN40_INTERNAL_38ff746f_4_k_cu_f354de87_177254cute7productE:
	.zero		1
	.type		_ZN40_INTERNAL_38ff746f_4_k_cu_f354de87_177254cuda3std3__45__cpo3endE,@object
	.size		_ZN40_INTERNAL_38ff746f_4_k_cu_f354de87_177254cuda3std3__45__cpo3endE,(_ZN40_INTERNAL_38ff746f_4_k_cu_f354de87_177254cuda3std3__419piecewise_constructE - _ZN40_INTERNAL_38ff746f_4_k_cu_f354de87_177254cuda3std3__45__cpo3endE)
_ZN40_INTERNAL_38ff746f_4_k_cu_f354de87_177254cuda3std3__45__cpo3endE:
	.zero		1
	.type		_ZN40_INTERNAL_38ff746f_4_k_cu_f354de87_177254cuda3std3__419piecewise_constructE,@object
	.size		_ZN40_INTERNAL_38ff746f_4_k_cu_f354de87_177254cuda3std3__419piecewise_constructE,(_ZN40_INTERNAL_38ff746f_4_k_cu_f354de87_177254cuda3std3__45__cpo4cendE - _ZN40_INTERNAL_38ff746f_4_k_cu_f354de87_177254cuda3std3__419piecewise_constructE)
_ZN40_INTERNAL_38ff746f_4_k_cu_f354de87_177254cuda3std3__419piecewise_constructE:
	.zero		1
	.type		_ZN40_INTERNAL_38ff746f_4_k_cu_f354de87_177254cuda3std3__45__cpo4cendE,@object
	.size		_ZN40_INTERNAL_38ff746f_4_k_cu_f354de87_177254cuda3std3__45__cpo4cendE,(_ZN40_INTERNAL_38ff746f_4_k_cu_f354de87_177254cuda3std6ranges3__45__cpo4swapE - _ZN40_INTERNAL_38ff746f_4_k_cu_f354de87_177254cuda3std3__45__cpo4cendE)
_ZN40_INTERNAL_38ff746f_4_k_cu_f354de87_177254cuda3std3__45__cpo4cendE:
	.zero		1
	.type		_ZN40_INTERNAL_38ff746f_4_k_cu_f354de87_177254cuda3std6ranges3__45__cpo4swapE,@object
	.size		_ZN40_INTERNAL_38ff746f_4_k_cu_f354de87_177254cuda3std6ranges3__45__cpo4swapE,(.L_8 - _ZN40_INTERNAL_38ff746f_4_k_cu_f354de87_177254cuda3std6ranges3__45__cpo4swapE)
_ZN40_INTERNAL_38ff746f_4_k_cu_f354de87_177254cuda3std6ranges3__45__cpo4swapE:
	.zero		1
.L_8:


//--------------------- .nv.constant0._ZN7cutlass13device_kernelINS_4gemm6kernel13GemmUniversalIN4cute5tupleIJiiiiEEENS1_10collective13CollectiveMmaINS1_34MainloopSm90TmaGmmaWarpSpecializedILi4ENS5_IJNS4_1CILi1EEESB_SB_EEENS1_32KernelTmaWarpSpecializedPingpongEEENS5_IJNSA_ILi64EEENSA_ILi128EEESG_EEENS_6half_tENS5_IJlSB_lEEESI_SJ_NS4_8TiledMMAINS4_8MMA_AtomIJNS4_4SM904GMMA26MMA_64x128x16_F32F16F16_SSILNSN_5MajorE0ELSP_0ELNSN_7ScaleInE1ELSQ_1EEEEEENS4_6LayoutISC_NS5_IJNSA_ILi0EEESU_SU_EEEEENS5_IJNS4_10UnderscoreESX_SX_EEEEENS4_13SM90_TMA_LOADENS4_14ComposedLayoutINS4_7SwizzleILi3ELi4ELi3EEENS4_18smem_ptr_flag_bitsILi16EEENST_INS5_IJNSA_ILi8EEESF_EEENS5_IJSF_SB_EEEEEEEvNS4_8identityES10_S1A_vS1B_EENS_8epilogue10collective6detail29Sm90TmaWarpSpecializedAdapterINS1E_15DefaultEpilogueISI_SJ_SJ_NS1D_6thread17LinearCombinationISI_Li1EffLNS1I_9ScaleType4KindE0ELNS_15FloatRoundStyleE2ESI_EENS1_15EpilogueDefaultEEEEEvvEEEEvNT_6ParamsE --------------------------
	.section	.nv.constant0._ZN7cutlass13device_kernelINS_4gemm6kernel13GemmUniversalIN4cute5tupleIJiiiiEEENS1_10collective13CollectiveMmaINS1_34MainloopSm90TmaGmmaWarpSpecializedILi4ENS5_IJNS4_1CILi1EEESB_SB_EEENS1_32KernelTmaWarpSpecializedPingpongEEENS5_IJNSA_ILi64EEENSA_ILi128EEESG_EEENS_6half_tENS5_IJlSB_lEEESI_SJ_NS4_8TiledMMAINS4_8MMA_AtomIJNS4_4SM904GMMA26MMA_64x128x16_F32F16F16_SSILNSN_5MajorE0ELSP_0ELNSN_7ScaleInE1ELSQ_1EEEEEENS4_6LayoutISC_NS5_IJNSA_ILi0EEESU_SU_EEEEENS5_IJNS4_10UnderscoreESX_SX_EEEEENS4_13SM90_TMA_LOADENS4_14ComposedLayoutINS4_7SwizzleILi3ELi4ELi3EEENS4_18smem_ptr_flag_bitsILi16EEENST_INS5_IJNSA_ILi8EEESF_EEENS5_IJSF_SB_EEEEEEEvNS4_8identityES10_S1A_vS1B_EENS_8epilogue10collective6detail29Sm90TmaWarpSpecializedAdapterINS1E_15DefaultEpilogueISI_SJ_SJ_NS1D_6thread17LinearCombinationISI_Li1EffLNS1I_9ScaleType4KindE0ELNS_15FloatRoundStyleE2ESI_EENS1_15EpilogueDefaultEEEEEvvEEEEvNT_6ParamsE,"a",@progbits
	.sectionflags	@""
	.align	4
.nv.constant0._ZN7cutlass13device_kernelINS_4gemm6kernel13GemmUniversalIN4cute5tupleIJiiiiEEENS1_10collective13CollectiveMmaINS1_34MainloopSm90TmaGmmaWarpSpecializedILi4ENS5_IJNS4_1CILi1EEESB_SB_EEENS1_32KernelTmaWarpSpecializedPingpongEEENS5_IJNSA_ILi64EEENSA_ILi128EEESG_EEENS_6half_tENS5_IJlSB_lEEESI_SJ_NS4_8TiledMMAINS4_8MMA_AtomIJNS4_4SM904GMMA26MMA_64x128x16_F32F16F16_SSILNSN_5MajorE0ELSP_0ELNSN_7ScaleInE1ELSQ_1EEEEEENS4_6LayoutISC_NS5_IJNSA_ILi0EEESU_SU_EEEEENS5_IJNS4_10UnderscoreESX_SX_EEEEENS4_13SM90_TMA_LOADENS4_14ComposedLayoutINS4_7SwizzleILi3ELi4ELi3EEENS4_18smem_ptr_flag_bitsILi16EEENST_INS5_IJNSA_ILi8EEESF_EEENS5_IJSF_SB_EEEEEEEvNS4_8identityES10_S1A_vS1B_EENS_8epilogue10collective6detail29Sm90TmaWarpSpecializedAdapterINS1E_15DefaultEpilogueISI_SJ_SJ_NS1D_6thread17LinearCombinationISI_Li1EffLNS1I_9ScaleType4KindE0ELNS_15FloatRoundStyleE2ESI_EENS1_15EpilogueDefaultEEEEEvvEEEEvNT_6ParamsE:
	.zero		1664


//--------------------- SYMBOLS --------------------------

	.type		.nv.reservedSmem.offset0,@object
	.size		.nv.reservedSmem.offset0,0x4
	.type		__assertfail,@function
